//
// Generated by NVIDIA NVVM Compiler
//
// Compiler Build ID: CL-36424714
// Cuda compilation tools, release 13.0, V13.0.88
// Based on NVVM 20.0.0
//

.version 9.0
.target sm_100
.address_size 64

	// .globl	_Z17batch_norm_kernelPfS_S_S_S_S_ii

.visible .entry _Z17batch_norm_kernelPfS_S_S_S_S_ii(
	.param .u64 .ptr .align 1 _Z17batch_norm_kernelPfS_S_S_S_S_ii_param_0,
	.param .u64 .ptr .align 1 _Z17batch_norm_kernelPfS_S_S_S_S_ii_param_1,
	.param .u64 .ptr .align 1 _Z17batch_norm_kernelPfS_S_S_S_S_ii_param_2,
	.param .u64 .ptr .align 1 _Z17batch_norm_kernelPfS_S_S_S_S_ii_param_3,
	.param .u64 .ptr .align 1 _Z17batch_norm_kernelPfS_S_S_S_S_ii_param_4,
	.param .u64 .ptr .align 1 _Z17batch_norm_kernelPfS_S_S_S_S_ii_param_5,
	.param .u32 _Z17batch_norm_kernelPfS_S_S_S_S_ii_param_6,
	.param .u32 _Z17batch_norm_kernelPfS_S_S_S_S_ii_param_7
)
{
	.reg .pred 	%p<20>;
	.reg .b32 	%r<62>;
	.reg .b32 	%f<227>;
	.reg .b64 	%rd<92>;

	ld.param.u64 	%rd9, [_Z17batch_norm_kernelPfS_S_S_S_S_ii_param_0];
	ld.param.u64 	%rd10, [_Z17batch_norm_kernelPfS_S_S_S_S_ii_param_1];
	ld.param.u64 	%rd5, [_Z17batch_norm_kernelPfS_S_S_S_S_ii_param_2];
	ld.param.u64 	%rd6, [_Z17batch_norm_kernelPfS_S_S_S_S_ii_param_3];
	ld.param.u64 	%rd7, [_Z17batch_norm_kernelPfS_S_S_S_S_ii_param_4];
	ld.param.u64 	%rd8, [_Z17batch_norm_kernelPfS_S_S_S_S_ii_param_5];
	ld.param.u32 	%r37, [_Z17batch_norm_kernelPfS_S_S_S_S_ii_param_6];
	ld.param.u32 	%r38, [_Z17batch_norm_kernelPfS_S_S_S_S_ii_param_7];
	cvta.to.global.u64 	%rd1, %rd10;
	cvta.to.global.u64 	%rd2, %rd9;
	mov.u32 	%r39, %tid.x;
	mov.u32 	%r40, %ctaid.x;
	mov.u32 	%r41, %ntid.x;
	mad.lo.s32 	%r1, %r40, %r41, %r39;
	setp.ge.s32 	%p1, %r1, %r38;
	@%p1 bra 	$L__BB0_26;
	setp.lt.s32 	%p2, %r37, 1;
	mov.f32 	%f225, 0f00000000;
	mov.f32 	%f226, %f225;
	@%p2 bra 	$L__BB0_14;
	and.b32  	%r2, %r37, 15;
	setp.lt.u32 	%p3, %r37, 16;
	mov.f32 	%f226, 0f00000000;
	mov.b32 	%r53, 0;
	mov.f32 	%f225, %f226;
	@%p3 bra 	$L__BB0_5;
	and.b32  	%r53, %r37, 2147483632;
	neg.s32 	%r51, %r53;
	shl.b32 	%r5, %r38, 4;
	mov.f32 	%f226, 0f00000000;
	mul.wide.s32 	%rd13, %r38, 4;
	mov.u32 	%r50, %r1;
$L__BB0_4:
	.pragma "nounroll";
	mul.wide.s32 	%rd11, %r50, 4;
	add.s64 	%rd12, %rd2, %rd11;
	ld.global.f32 	%f34, [%rd12];
	add.f32 	%f35, %f225, %f34;
	fma.rn.f32 	%f36, %f34, %f34, %f226;
	add.s64 	%rd14, %rd12, %rd13;
	ld.global.f32 	%f37, [%rd14];
	add.f32 	%f38, %f35, %f37;
	fma.rn.f32 	%f39, %f37, %f37, %f36;
	add.s64 	%rd15, %rd14, %rd13;
	ld.global.f32 	%f40, [%rd15];
	add.f32 	%f41, %f38, %f40;
	fma.rn.f32 	%f42, %f40, %f40, %f39;
	add.s64 	%rd16, %rd15, %rd13;
	ld.global.f32 	%f43, [%rd16];
	add.f32 	%f44, %f41, %f43;
	fma.rn.f32 	%f45, %f43, %f43, %f42;
	add.s64 	%rd17, %rd16, %rd13;
	ld.global.f32 	%f46, [%rd17];
	add.f32 	%f47, %f44, %f46;
	fma.rn.f32 	%f48, %f46, %f46, %f45;
	add.s64 	%rd18, %rd17, %rd13;
	ld.global.f32 	%f49, [%rd18];
	add.f32 	%f50, %f47, %f49;
	fma.rn.f32 	%f51, %f49, %f49, %f48;
	add.s64 	%rd19, %rd18, %rd13;
	ld.global.f32 	%f52, [%rd19];
	add.f32 	%f53, %f50, %f52;
	fma.rn.f32 	%f54, %f52, %f52, %f51;
	add.s64 	%rd20, %rd19, %rd13;
	ld.global.f32 	%f55, [%rd20];
	add.f32 	%f56, %f53, %f55;
	fma.rn.f32 	%f57, %f55, %f55, %f54;
	add.s64 	%rd21, %rd20, %rd13;
	ld.global.f32 	%f58, [%rd21];
	add.f32 	%f59, %f56, %f58;
	fma.rn.f32 	%f60, %f58, %f58, %f57;
	add.s64 	%rd22, %rd21, %rd13;
	ld.global.f32 	%f61, [%rd22];
	add.f32 	%f62, %f59, %f61;
	fma.rn.f32 	%f63, %f61, %f61, %f60;
	add.s64 	%rd23, %rd22, %rd13;
	ld.global.f32 	%f64, [%rd23];
	add.f32 	%f65, %f62, %f64;
	fma.rn.f32 	%f66, %f64, %f64, %f63;
	add.s64 	%rd24, %rd23, %rd13;
	ld.global.f32 	%f67, [%rd24];
	add.f32 	%f68, %f65, %f67;
	fma.rn.f32 	%f69, %f67, %f67, %f66;
	add.s64 	%rd25, %rd24, %rd13;
	ld.global.f32 	%f70, [%rd25];
	add.f32 	%f71, %f68, %f70;
	fma.rn.f32 	%f72, %f70, %f70, %f69;
	add.s64 	%rd26, %rd25, %rd13;
	ld.global.f32 	%f73, [%rd26];
	add.f32 	%f74, %f71, %f73;
	fma.rn.f32 	%f75, %f73, %f73, %f72;
	add.s64 	%rd27, %rd26, %rd13;
	ld.global.f32 	%f76, [%rd27];
	add.f32 	%f77, %f74, %f76;
	fma.rn.f32 	%f78, %f76, %f76, %f75;
	add.s64 	%rd28, %rd27, %rd13;
	ld.global.f32 	%f79, [%rd28];
	add.f32 	%f225, %f77, %f79;
	fma.rn.f32 	%f226, %f79, %f79, %f78;
	add.s32 	%r51, %r51, 16;
	add.s32 	%r50, %r50, %r5;
	setp.ne.s32 	%p4, %r51, 0;
	@%p4 bra 	$L__BB0_4;
$L__BB0_5:
	setp.eq.s32 	%p5, %r2, 0;
	@%p5 bra 	$L__BB0_14;
	and.b32  	%r11, %r37, 7;
	setp.lt.u32 	%p6, %r2, 8;
	@%p6 bra 	$L__BB0_8;
	mad.lo.s32 	%r43, %r53, %r38, %r1;
	mul.wide.s32 	%rd29, %r43, 4;
	add.s64 	%rd30, %rd2, %rd29;
	ld.global.f32 	%f81, [%rd30];
	add.f32 	%f82, %f225, %f81;
	fma.rn.f32 	%f83, %f81, %f81, %f226;
	mul.wide.s32 	%rd31, %r38, 4;
	add.s64 	%rd32, %rd30, %rd31;
	ld.global.f32 	%f84, [%rd32];
	add.f32 	%f85, %f82, %f84;
	fma.rn.f32 	%f86, %f84, %f84, %f83;
	add.s64 	%rd33, %rd32, %rd31;
	ld.global.f32 	%f87, [%rd33];
	add.f32 	%f88, %f85, %f87;
	fma.rn.f32 	%f89, %f87, %f87, %f86;
	add.s64 	%rd34, %rd33, %rd31;
	ld.global.f32 	%f90, [%rd34];
	add.f32 	%f91, %f88, %f90;
	fma.rn.f32 	%f92, %f90, %f90, %f89;
	add.s64 	%rd35, %rd34, %rd31;
	ld.global.f32 	%f93, [%rd35];
	add.f32 	%f94, %f91, %f93;
	fma.rn.f32 	%f95, %f93, %f93, %f92;
	add.s64 	%rd36, %rd35, %rd31;
	ld.global.f32 	%f96, [%rd36];
	add.f32 	%f97, %f94, %f96;
	fma.rn.f32 	%f98, %f96, %f96, %f95;
	add.s64 	%rd37, %rd36, %rd31;
	ld.global.f32 	%f99, [%rd37];
	add.f32 	%f100, %f97, %f99;
	fma.rn.f32 	%f101, %f99, %f99, %f98;
	add.s64 	%rd38, %rd37, %rd31;
	ld.global.f32 	%f102, [%rd38];
	add.f32 	%f225, %f100, %f102;
	fma.rn.f32 	%f226, %f102, %f102, %f101;
	add.s32 	%r53, %r53, 8;
$L__BB0_8:
	setp.eq.s32 	%p7, %r11, 0;
	@%p7 bra 	$L__BB0_14;
	and.b32  	%r14, %r37, 3;
	setp.lt.u32 	%p8, %r11, 4;
	@%p8 bra 	$L__BB0_11;
	mad.lo.s32 	%r44, %r53, %r38, %r1;
	mul.wide.s32 	%rd39, %r44, 4;
	add.s64 	%rd40, %rd2, %rd39;
	ld.global.f32 	%f104, [%rd40];
	add.f32 	%f105, %f225, %f104;
	fma.rn.f32 	%f106, %f104, %f104, %f226;
	mul.wide.s32 	%rd41, %r38, 4;
	add.s64 	%rd42, %rd40, %rd41;
	ld.global.f32 	%f107, [%rd42];
	add.f32 	%f108, %f105, %f107;
	fma.rn.f32 	%f109, %f107, %f107, %f106;
	add.s64 	%rd43, %rd42, %rd41;
	ld.global.f32 	%f110, [%rd43];
	add.f32 	%f111, %f108, %f110;
	fma.rn.f32 	%f112, %f110, %f110, %f109;
	add.s64 	%rd44, %rd43, %rd41;
	ld.global.f32 	%f113, [%rd44];
	add.f32 	%f225, %f111, %f113;
	fma.rn.f32 	%f226, %f113, %f113, %f112;
	add.s32 	%r53, %r53, 4;
$L__BB0_11:
	setp.eq.s32 	%p9, %r14, 0;
	@%p9 bra 	$L__BB0_14;
	mad.lo.s32 	%r56, %r53, %r38, %r1;
	neg.s32 	%r55, %r14;
$L__BB0_13:
	.pragma "nounroll";
	mul.wide.s32 	%rd45, %r56, 4;
	add.s64 	%rd46, %rd2, %rd45;
	ld.global.f32 	%f114, [%rd46];
	add.f32 	%f225, %f225, %f114;
	fma.rn.f32 	%f226, %f114, %f114, %f226;
	add.s32 	%r56, %r56, %r38;
	add.s32 	%r55, %r55, 1;
	setp.ne.s32 	%p10, %r55, 0;
	@%p10 bra 	$L__BB0_13;
$L__BB0_14:
	setp.lt.s32 	%p11, %r37, 1;
	cvt.rn.f32.s32 	%f115, %r37;
	div.rn.f32 	%f27, %f225, %f115;
	div.rn.f32 	%f116, %f226, %f115;
	mul.f32 	%f117, %f27, %f27;
	sub.f32 	%f28, %f116, %f117;
	cvta.to.global.u64 	%rd47, %rd7;
	mul.wide.s32 	%rd48, %r1, 4;
	add.s64 	%rd49, %rd47, %rd48;
	st.global.f32 	[%rd49], %f27;
	cvta.to.global.u64 	%rd50, %rd8;
	add.s64 	%rd51, %rd50, %rd48;
	st.global.f32 	[%rd51], %f28;
	@%p11 bra 	$L__BB0_26;
	add.f32 	%f118, %f28, 0f3727C5AC;
	sqrt.rn.f32 	%f29, %f118;
	cvta.to.global.u64 	%rd52, %rd5;
	add.s64 	%rd3, %rd52, %rd48;
	cvta.to.global.u64 	%rd54, %rd6;
	add.s64 	%rd4, %rd54, %rd48;
	and.b32  	%r23, %r37, 7;
	setp.lt.u32 	%p12, %r37, 8;
	mov.b32 	%r60, 0;
	@%p12 bra 	$L__BB0_18;
	and.b32  	%r60, %r37, 2147483640;
	neg.s32 	%r58, %r60;
	shl.b32 	%r26, %r38, 3;
	mul.wide.s32 	%rd58, %r38, 4;
	mov.u32 	%r57, %r1;
$L__BB0_17:
	.pragma "nounroll";
	mul.wide.s32 	%rd55, %r57, 4;
	add.s64 	%rd56, %rd2, %rd55;
	ld.global.f32 	%f119, [%rd56];
	sub.f32 	%f120, %f119, %f27;
	div.rn.f32 	%f121, %f120, %f29;
	ld.global.f32 	%f122, [%rd3];
	ld.global.f32 	%f123, [%rd4];
	fma.rn.f32 	%f124, %f122, %f121, %f123;
	add.s64 	%rd57, %rd1, %rd55;
	st.global.f32 	[%rd57], %f124;
	add.s64 	%rd59, %rd56, %rd58;
	ld.global.f32 	%f125, [%rd59];
	sub.f32 	%f126, %f125, %f27;
	div.rn.f32 	%f127, %f126, %f29;
	ld.global.f32 	%f128, [%rd3];
	ld.global.f32 	%f129, [%rd4];
	fma.rn.f32 	%f130, %f128, %f127, %f129;
	add.s64 	%rd60, %rd57, %rd58;
	st.global.f32 	[%rd60], %f130;
	add.s64 	%rd61, %rd59, %rd58;
	ld.global.f32 	%f131, [%rd61];
	sub.f32 	%f132, %f131, %f27;
	div.rn.f32 	%f133, %f132, %f29;
	ld.global.f32 	%f134, [%rd3];
	ld.global.f32 	%f135, [%rd4];
	fma.rn.f32 	%f136, %f134, %f133, %f135;
	add.s64 	%rd62, %rd60, %rd58;
	st.global.f32 	[%rd62], %f136;
	add.s64 	%rd63, %rd61, %rd58;
	ld.global.f32 	%f137, [%rd63];
	sub.f32 	%f138, %f137, %f27;
	div.rn.f32 	%f139, %f138, %f29;
	ld.global.f32 	%f140, [%rd3];
	ld.global.f32 	%f141, [%rd4];
	fma.rn.f32 	%f142, %f140, %f139, %f141;
	add.s64 	%rd64, %rd62, %rd58;
	st.global.f32 	[%rd64], %f142;
	add.s64 	%rd65, %rd63, %rd58;
	ld.global.f32 	%f143, [%rd65];
	sub.f32 	%f144, %f143, %f27;
	div.rn.f32 	%f145, %f144, %f29;
	ld.global.f32 	%f146, [%rd3];
	ld.global.f32 	%f147, [%rd4];
	fma.rn.f32 	%f148, %f146, %f145, %f147;
	add.s64 	%rd66, %rd64, %rd58;
	st.global.f32 	[%rd66], %f148;
	add.s64 	%rd67, %rd65, %rd58;
	ld.global.f32 	%f149, [%rd67];
	sub.f32 	%f150, %f149, %f27;
	div.rn.f32 	%f151, %f150, %f29;
	ld.global.f32 	%f152, [%rd3];
	ld.global.f32 	%f153, [%rd4];
	fma.rn.f32 	%f154, %f152, %f151, %f153;
	add.s64 	%rd68, %rd66, %rd58;
	st.global.f32 	[%rd68], %f154;
	add.s64 	%rd69, %rd67, %rd58;
	ld.global.f32 	%f155, [%rd69];
	sub.f32 	%f156, %f155, %f27;
	div.rn.f32 	%f157, %f156, %f29;
	ld.global.f32 	%f158, [%rd3];
	ld.global.f32 	%f159, [%rd4];
	fma.rn.f32 	%f160, %f158, %f157, %f159;
	add.s64 	%rd70, %rd68, %rd58;
	st.global.f32 	[%rd70], %f160;
	add.s64 	%rd71, %rd69, %rd58;
	ld.global.f32 	%f161, [%rd71];
	sub.f32 	%f162, %f161, %f27;
	div.rn.f32 	%f163, %f162, %f29;
	ld.global.f32 	%f164, [%rd3];
	ld.global.f32 	%f165, [%rd4];
	fma.rn.f32 	%f166, %f164, %f163, %f165;
	add.s64 	%rd72, %rd70, %rd58;
	st.global.f32 	[%rd72], %f166;
	add.s32 	%r58, %r58, 8;
	add.s32 	%r57, %r57, %r26;
	setp.ne.s32 	%p13, %r58, 0;
	@%p13 bra 	$L__BB0_17;
$L__BB0_18:
	setp.eq.s32 	%p14, %r23, 0;
	@%p14 bra 	$L__BB0_26;
	and.b32  	%r32, %r37, 3;
	setp.lt.u32 	%p15, %r23, 4;
	@%p15 bra 	$L__BB0_21;
	mad.lo.s32 	%r46, %r60, %r38, %r1;
	mul.wide.s32 	%rd73, %r46, 4;
	add.s64 	%rd74, %rd2, %rd73;
	ld.global.f32 	%f167, [%rd74];
	sub.f32 	%f168, %f167, %f27;
	div.rn.f32 	%f169, %f168, %f29;
	ld.global.f32 	%f170, [%rd3];
	ld.global.f32 	%f171, [%rd4];
	fma.rn.f32 	%f172, %f170, %f169, %f171;
	add.s64 	%rd75, %rd1, %rd73;
	st.global.f32 	[%rd75], %f172;
	mul.wide.s32 	%rd76, %r38, 4;
	add.s64 	%rd77, %rd74, %rd76;
	ld.global.f32 	%f173, [%rd77];
	sub.f32 	%f174, %f173, %f27;
	div.rn.f32 	%f175, %f174, %f29;
	ld.global.f32 	%f176, [%rd3];
	ld.global.f32 	%f177, [%rd4];
	fma.rn.f32 	%f178, %f176, %f175, %f177;
	add.s64 	%rd78, %rd75, %rd76;
	st.global.f32 	[%rd78], %f178;
	add.s64 	%rd79, %rd77, %rd76;
	ld.global.f32 	%f179, [%rd79];
	sub.f32 	%f180, %f179, %f27;
	div.rn.f32 	%f181, %f180, %f29;
	ld.global.f32 	%f182, [%rd3];
	ld.global.f32 	%f183, [%rd4];
	fma.rn.f32 	%f184, %f182, %f181, %f183;
	add.s64 	%rd80, %rd78, %rd76;
	st.global.f32 	[%rd80], %f184;
	add.s64 	%rd81, %rd79, %rd76;
	ld.global.f32 	%f185, [%rd81];
	sub.f32 	%f186, %f185, %f27;
	div.rn.f32 	%f187, %f186, %f29;
	ld.global.f32 	%f188, [%rd3];
	ld.global.f32 	%f189, [%rd4];
	fma.rn.f32 	%f190, %f188, %f187, %f189;
	add.s64 	%rd82, %rd80, %rd76;
	st.global.f32 	[%rd82], %f190;
	add.s32 	%r60, %r60, 4;
$L__BB0_21:
	setp.eq.s32 	%p16, %r32, 0;
	@%p16 bra 	$L__BB0_26;
	setp.eq.s32 	%p17, %r32, 1;
	@%p17 bra 	$L__BB0_24;
	mad.lo.s32 	%r47, %r60, %r38, %r1;
	mul.wide.s32 	%rd83, %r47, 4;
	add.s64 	%rd84, %rd2, %rd83;
	ld.global.f32 	%f191, [%rd84];
	sub.f32 	%f192, %f191, %f27;
	div.rn.f32 	%f193, %f192, %f29;
	ld.global.f32 	%f194, [%rd3];
	ld.global.f32 	%f195, [%rd4];
	fma.rn.f32 	%f196, %f194, %f193, %f195;
	add.s64 	%rd85, %rd1, %rd83;
	st.global.f32 	[%rd85], %f196;
	mul.wide.s32 	%rd86, %r38, 4;
	add.s64 	%rd87, %rd84, %rd86;
	ld.global.f32 	%f197, [%rd87];
	sub.f32 	%f198, %f197, %f27;
	div.rn.f32 	%f199, %f198, %f29;
	ld.global.f32 	%f200, [%rd3];
	ld.global.f32 	%f201, [%rd4];
	fma.rn.f32 	%f202, %f200, %f199, %f201;
	add.s64 	%rd88, %rd85, %rd86;
	st.global.f32 	[%rd88], %f202;
	add.s32 	%r60, %r60, 2;
$L__BB0_24:
	and.b32  	%r48, %r37, 1;
	setp.eq.b32 	%p18, %r48, 1;
	not.pred 	%p19, %p18;
	@%p19 bra 	$L__BB0_26;
	mad.lo.s32 	%r49, %r60, %r38, %r1;
	mul.wide.s32 	%rd89, %r49, 4;
	add.s64 	%rd90, %rd2, %rd89;
	ld.global.f32 	%f203, [%rd90];
	sub.f32 	%f204, %f203, %f27;
	div.rn.f32 	%f205, %f204, %f29;
	ld.global.f32 	%f206, [%rd3];
	ld.global.f32 	%f207, [%rd4];
	fma.rn.f32 	%f208, %f206, %f205, %f207;
	add.s64 	%rd91, %rd1, %rd89;
	st.global.f32 	[%rd91], %f208;
$L__BB0_26:
	ret;

}


// ===== COMPILED SASS (sm_100) =====

	.target	sm_100

	.elftype	@"ET_EXEC"


//--------------------- .note.nv.tkinfo           --------------------------
	.section	.note.nv.tkinfo,"",@"SHT_NOTE"
	.sectionflags	@"SHF_NOTE_NV_TKINFO"
	.tkinfo
        /*0018*/ 	.word	0x00000002
        /*0030*/ 	.string	""
        /*0030*/ 	.string	"ptxas"
        /*0030*/ 	.string	"Cuda compilation tools, release 13.0, V13.0.88"
        /*0030*/ 	.string	"Build cuda_13.0.r13.0/compiler.36424714_0"
        /*0030*/ 	.string	"-arch sm_100 -m 64 "



//--------------------- .note.nv.cuinfo           --------------------------
	.section	.note.nv.cuinfo,"",@"SHT_NOTE"
	.sectionflags	@"SHF_NOTE_NV_CUINFO"
        /*0018*/ 	.short	0x0002
        /*001a*/ 	.short	0x0064
        /*001c*/ 	.short	0x0082
	.zero		2


//--------------------- .nv.info                  --------------------------
	.section	.nv.info,"",@"SHT_CUDA_INFO"
	.align	4


	//----- nvinfo : EIATTR_REGCOUNT
	.align		4
        /*0000*/ 	.byte	0x04, 0x2f
        /*0002*/ 	.short	(.L_1 - .L_0)
	.align		4
.L_0:
        /*0004*/ 	.word	index@(_Z17batch_norm_kernelPfS_S_S_S_S_ii)
        /*0008*/ 	.word	0x00000020


	//----- nvinfo : EIATTR_FRAME_SIZE
	.align		4
.L_1:
        /*000c*/ 	.byte	0x04, 0x11
        /*000e*/ 	.short	(.L_3 - .L_2)
	.align		4
.L_2:
        /*0010*/ 	.word	index@($__internal_1_$__cuda_sm3x_div_rn_noftz_f32_slowpath)
        /*0014*/ 	.word	0x00000000


	//----- nvinfo : EIATTR_FRAME_SIZE
	.align		4
.L_3:
        /*0018*/ 	.byte	0x04, 0x11
        /*001a*/ 	.short	(.L_5 - .L_4)
	.align		4
.L_4:
        /*001c*/ 	.word	index@($__internal_0_$__cuda_sm20_sqrt_rn_f32_slowpath)
        /*0020*/ 	.word	0x00000000


	//----- nvinfo : EIATTR_FRAME_SIZE
	.align		4
.L_5:
        /*0024*/ 	.byte	0x04, 0x11
        /*0026*/ 	.short	(.L_7 - .L_6)
	.align		4
.L_6:
        /*0028*/ 	.word	index@(_Z17batch_norm_kernelPfS_S_S_S_S_ii)
        /*002c*/ 	.word	0x00000000


	//----- nvinfo : EIATTR_MIN_STACK_SIZE
	.align		4
.L_7:
        /*0030*/ 	.byte	0x04, 0x12
        /*0032*/ 	.short	(.L_9 - .L_8)
	.align		4
.L_8:
        /*0034*/ 	.word	index@(_Z17batch_norm_kernelPfS_S_S_S_S_ii)
        /*0038*/ 	.word	0x00000000
.L_9:


//--------------------- .nv.compat                --------------------------
	.section	.nv.compat,"",@"SHT_CUDA_COMPAT_INFO"
	.align	4
        /*0000*/ 	.byte	0x02, 0x09, 0x00, 0x00, 0x02, 0x02, 0x01, 0x00, 0x02, 0x05, 0x05, 0x00, 0x03, 0x07, 0x01, 0x01
        /*0010*/ 	.byte	0x02, 0x03, 0x00, 0x00, 0x02, 0x06, 0x01, 0x00, 0x04, 0x0b, 0x08, 0x00, 0x01, 0x00, 0x00, 0x00
        /*0020*/ 	.byte	0x00, 0x00, 0x00, 0x00


//--------------------- .nv.info._Z17batch_norm_kernelPfS_S_S_S_S_ii --------------------------
	.section	.nv.info._Z17batch_norm_kernelPfS_S_S_S_S_ii,"",@"SHT_CUDA_INFO"
	.sectionflags	@""
	.align	4


	//----- nvinfo : EIATTR_CUDA_API_VERSION
	.align		4
        /*0000*/ 	.byte	0x04, 0x37
        /*0002*/ 	.short	(.L_11 - .L_10)
.L_10:
        /*0004*/ 	.word	0x00000082


	//----- nvinfo : EIATTR_KPARAM_INFO
	.align		4
.L_11:
        /*0008*/ 	.byte	0x04, 0x17
        /*000a*/ 	.short	(.L_13 - .L_12)
.L_12:
        /*000c*/ 	.word	0x00000000
        /*0010*/ 	.short	0x0007
        /*0012*/ 	.short	0x0034
        /*0014*/ 	.byte	0x00, 0xf0, 0x11, 0x00


	//----- nvinfo : EIATTR_KPARAM_INFO
	.align		4
.L_13:
        /*0018*/ 	.byte	0x04, 0x17
        /*001a*/ 	.short	(.L_15 - .L_14)
.L_14:
        /*001c*/ 	.word	0x00000000
        /*0020*/ 	.short	0x0006
        /*0022*/ 	.short	0x0030
        /*0024*/ 	.byte	0x00, 0xf0, 0x11, 0x00


	//----- nvinfo : EIATTR_KPARAM_INFO
	.align		4
.L_15:
        /*0028*/ 	.byte	0x04, 0x17
        /*002a*/ 	.short	(.L_17 - .L_16)
.L_16:
        /*002c*/ 	.word	0x00000000
        /*0030*/ 	.short	0x0005
        /*0032*/ 	.short	0x0028
        /*0034*/ 	.byte	0x00, 0xf5, 0x21, 0x00


	//----- nvinfo : EIATTR_KPARAM_INFO
	.align		4
.L_17:
        /*0038*/ 	.byte	0x04, 0x17
        /*003a*/ 	.short	(.L_19 - .L_18)
.L_18:
        /*003c*/ 	.word	0x00000000
        /*0040*/ 	.short	0x0004
        /*0042*/ 	.short	0x0020
        /*0044*/ 	.byte	0x00, 0xf5, 0x21, 0x00


	//----- nvinfo : EIATTR_KPARAM_INFO
	.align		4
.L_19:
        /*0048*/ 	.byte	0x04, 0x17
        /*004a*/ 	.short	(.L_21 - .L_20)
.L_20:
        /*004c*/ 	.word	0x00000000
        /*0050*/ 	.short	0x0003
        /*0052*/ 	.short	0x0018
        /*0054*/ 	.byte	0x00, 0xf5, 0x21, 0x00


	//----- nvinfo : EIATTR_KPARAM_INFO
	.align		4
.L_21:
        /*0058*/ 	.byte	0x04, 0x17
        /*005a*/ 	.short	(.L_23 - .L_22)
.L_22:
        /*005c*/ 	.word	0x00000000
        /*0060*/ 	.short	0x0002
        /*0062*/ 	.short	0x0010
        /*0064*/ 	.byte	0x00, 0xf5, 0x21, 0x00


	//----- nvinfo : EIATTR_KPARAM_INFO
	.align		4
.L_23:
        /*0068*/ 	.byte	0x04, 0x17
        /*006a*/ 	.short	(.L_25 - .L_24)
.L_24:
        /*006c*/ 	.word	0x00000000
        /*0070*/ 	.short	0x0001
        /*0072*/ 	.short	0x0008
        /*0074*/ 	.byte	0x00, 0xf5, 0x21, 0x00


	//----- nvinfo : EIATTR_KPARAM_INFO
	.align		4
.L_25:
        /*0078*/ 	.byte	0x04, 0x17
        /*007a*/ 	.short	(.L_27 - .L_26)
.L_26:
        /*007c*/ 	.word	0x00000000
        /*0080*/ 	.short	0x0000
        /*0082*/ 	.short	0x0000
        /*0084*/ 	.byte	0x00, 0xf5, 0x21, 0x00


	//----- nvinfo : EIATTR_SPARSE_MMA_MASK
	.align		4
.L_27:
        /*0088*/ 	.byte	0x03, 0x50
        /*008a*/ 	.short	0x0000


	//----- nvinfo : EIATTR_MAXREG_COUNT
	.align		4
        /*008c*/ 	.byte	0x03, 0x1b
        /*008e*/ 	.short	0x00ff


	//----- nvinfo : EIATTR_MERCURY_ISA_VERSION
	.align		4
        /*0090*/ 	.byte	0x03, 0x5f
        /*0092*/ 	.short	0x0101


	//----- nvinfo : EIATTR_VRC_CTA_INIT_COUNT
	.align		4
        /*0094*/ 	.byte	0x02, 0x4a
	.zero		1
	.zero		1


	//----- nvinfo : EIATTR_EXIT_INSTR_OFFSETS
	.align		4
        /*0098*/ 	.byte	0x04, 0x1c
        /*009a*/ 	.short	(.L_29 - .L_28)


	//   ....[0]....
.L_28:
        /*009c*/ 	.word	0x00000070


	//   ....[1]....
        /*00a0*/ 	.word	0x00000cc0


	//   ....[2]....
        /*00a4*/ 	.word	0x00001910


	//   ....[3]....
        /*00a8*/ 	.word	0x00001f00


	//   ....[4]....
        /*00ac*/ 	.word	0x00002250


	//   ....[5]....
        /*00b0*/ 	.word	0x000023e0


	//----- nvinfo : EIATTR_CRS_STACK_SIZE
	.align		4
.L_29:
        /*00b4*/ 	.byte	0x04, 0x1e
        /*00b6*/ 	.short	(.L_31 - .L_30)
.L_30:
        /*00b8*/ 	.word	0x00000000


	//----- nvinfo : EIATTR_CBANK_PARAM_SIZE
	.align		4
.L_31:
        /*00bc*/ 	.byte	0x03, 0x19
        /*00be*/ 	.short	0x0038


	//----- nvinfo : EIATTR_PARAM_CBANK
	.align		4
        /*00c0*/ 	.byte	0x04, 0x0a
        /*00c2*/ 	.short	(.L_33 - .L_32)
	.align		4
.L_32:
        /*00c4*/ 	.word	index@(.nv.constant0._Z17batch_norm_kernelPfS_S_S_S_S_ii)
        /*00c8*/ 	.short	0x0380
        /*00ca*/ 	.short	0x0038


	//----- nvinfo : EIATTR_SW_WAR
	.align		4
.L_33:
        /*00cc*/ 	.byte	0x04, 0x36
        /*00ce*/ 	.short	(.L_35 - .L_34)
.L_34:
        /*00d0*/ 	.word	0x00000008
.L_35:


//--------------------- .nv.callgraph             --------------------------
	.section	.nv.callgraph,"",@"SHT_CUDA_CALLGRAPH"
	.align	4
	.sectionentsize	8
	.align		4
        /*0000*/ 	.word	0x00000000
	.align		4
        /*0004*/ 	.word	0xffffffff
	.align		4
        /*0008*/ 	.word	0x00000000
	.align		4
        /*000c*/ 	.word	0xfffffffe
	.align		4
        /*0010*/ 	.word	0x00000000
	.align		4
        /*0014*/ 	.word	0xfffffffd
	.align		4
        /*0018*/ 	.word	0x00000000
	.align		4
        /*001c*/ 	.word	0xfffffffc


//--------------------- .text._Z17batch_norm_kernelPfS_S_S_S_S_ii --------------------------
	.section	.text._Z17batch_norm_kernelPfS_S_S_S_S_ii,"ax",@progbits
	.align	128
        .global         _Z17batch_norm_kernelPfS_S_S_S_S_ii
        .type           _Z17batch_norm_kernelPfS_S_S_S_S_ii,@function
        .size           _Z17batch_norm_kernelPfS_S_S_S_S_ii,(.L_x_62 - _Z17batch_norm_kernelPfS_S_S_S_S_ii)
        .other          _Z17batch_norm_kernelPfS_S_S_S_S_ii,@"STO_CUDA_ENTRY STV_DEFAULT"
_Z17batch_norm_kernelPfS_S_S_S_S_ii:
.text._Z17batch_norm_kernelPfS_S_S_S_S_ii:
[----:B------:R-:W-:Y:S01]  /*0000*/  LDC R1, c[0x0][0x37c] ;  /* 0x0000df00ff017b82 */ /* 0x000fe20000000800 */
[----:B------:R-:W0:Y:S07]  /*0010*/  S2R R6, SR_TID.X ;  /* 0x0000000000067919 */ /* 0x000e2e0000002100 */
[----:B------:R-:W0:Y:S08]  /*0020*/  S2UR UR4, SR_CTAID.X ;  /* 0x00000000000479c3 */ /* 0x000e300000002500 */
[----:B------:R-:W0:Y:S08]  /*0030*/  LDC R5, c[0x0][0x360] ;  /* 0x0000d800ff057b82 */ /* 0x000e300000000800 */
[----:B------:R-:W1:Y:S01]  /*0040*/  LDC R3, c[0x0][0x3b4] ;  /* 0x0000ed00ff037b82 */ /* 0x000e620000000800 */
[----:B0-----:R-:W-:-:S05]  /*0050*/  IMAD R6, R5, UR4, R6 ;  /* 0x0000000405067c24 */ /* 0x001fca000f8e0206 */
[----:B-1----:R-:W-:-:S13]  /*0060*/  ISETP.GE.AND P0, PT, R6, R3, PT ;  /* 0x000000030600720c */ /* 0x002fda0003f06270 */
[----:B------:R-:W-:Y:S05]  /*0070*/  @P0 EXIT ;  /* 0x000000000000094d */ /* 0x000fea0003800000 */
[----:B------:R-:W0:Y:S01]  /*0080*/  LDC R4, c[0x0][0x3b0] ;  /* 0x0000ec00ff047b82 */ /* 0x000e220000000800 */
[----:B------:R-:W1:Y:S01]  /*0090*/  LDCU.64 UR6, c[0x0][0x358] ;  /* 0x00006b00ff0677ac */ /* 0x000e620008000a00 */
[----:B------:R-:W-:Y:S01]  /*00a0*/  HFMA2 R27, -RZ, RZ, 0, 0 ;  /* 0x00000000ff1b7431 */ /* 0x000fe200000001ff */
[----:B------:R-:W-:Y:S02]  /*00b0*/  MOV R2, RZ ;  /* 0x000000ff00027202 */ /* 0x000fe40000000f00 */
[----:B0-----:R-:W-:-:S13]  /*00c0*/  ISETP.GE.AND P2, PT, R4, 0x1, PT ;  /* 0x000000010400780c */ /* 0x001fda0003f46270 */
[----:B-1----:R-:W-:Y:S05]  /*00d0*/  @!P2 BRA `(.L_x_0) ;  /* 0x000000080070a947 */ /* 0x002fea0003800000 */
[C---:B------:R-:W-:Y:S02]  /*00e0*/  ISETP.GE.U32.AND P0, PT, R4.reuse, 0x10, PT ;  /* 0x000000100400780c */ /* 0x040fe40003f06070 */
[----:B------:R-:W-:Y:S02]  /*00f0*/  LOP3.LUT R5, R4, 0xf, RZ, 0xc0, !PT ;  /* 0x0000000f04057812 */ /* 0x000fe400078ec0ff */
[----:B------:R-:W-:Y:S02]  /*0100*/  MOV R2, RZ ;  /* 0x000000ff00027202 */ /* 0x000fe40000000f00 */
[----:B------:R-:W-:Y:S02]  /*0110*/  ISETP.NE.AND P1, PT, R5, RZ, PT ;  /* 0x000000ff0500720c */ /* 0x000fe40003f25270 */
[----:B------:R-:W-:Y:S02]  /*0120*/  MOV R7, RZ ;  /* 0x000000ff00077202 */ /* 0x000fe40000000f00 */
[----:B------:R-:W-:-:S03]  /*0130*/  MOV R27, RZ ;  /* 0x000000ff001b7202 */ /* 0x000fc60000000f00 */
[----:B------:R-:W-:Y:S06]  /*0140*/  @!P0 BRA `(.L_x_1) ;  /* 0x0000000400248947 */ /* 0x000fec0003800000 */
[----:B------:R-:W-:Y:S01]  /*0150*/  LOP3.LUT R7, R4, 0x7ffffff0, RZ, 0xc0, !PT ;  /* 0x7ffffff004077812 */ /* 0x000fe200078ec0ff */
[----:B------:R-:W-:Y:S01]  /*0160*/  HFMA2 R2, -RZ, RZ, 0, 0 ;  /* 0x00000000ff027431 */ /* 0x000fe200000001ff */
[----:B------:R-:W-:Y:S02]  /*0170*/  MOV R8, R6 ;  /* 0x0000000600087202 */ /* 0x000fe40000000f00 */
[----:B------:R-:W-:-:S07]  /*0180*/  IADD3 R0, PT, PT, -R7, RZ, RZ ;  /* 0x000000ff07007210 */ /* 0x000fce0007ffe1ff */
.L_x_2:
[----:B------:R-:W0:Y:S02]  /*0190*/  LDC.64 R14, c[0x0][0x380] ;  /* 0x0000e000ff0e7b82 */ /* 0x000e240000000a00 */
[----:B0-----:R-:W-:-:S05]  /*01a0*/  IMAD.WIDE R14, R8, 0x4, R14 ;  /* 0x00000004080e7825 */ /* 0x001fca00078e020e */
[----:B------:R0:W2:Y:S01]  /*01b0*/  LDG.E R9, desc[UR6][R14.64] ;  /* 0x000000060e097981 */ /* 0x0000a2000c1e1900 */
[----:B------:R-:W-:-:S04]  /*01c0*/  IMAD.WIDE R10, R3, 0x4, R14 ;  /* 0x00000004030a7825 */ /* 0x000fc800078e020e */
[C---:B------:R-:W-:Y:S02]  /*01d0*/  IMAD.WIDE R22, R3.reuse, 0x4, R10 ;  /* 0x0000000403167825 */ /* 0x040fe400078e020a */
[----:B------:R-:W3:Y:S02]  /*01e0*/  LDG.E R10, desc[UR6][R10.64] ;  /* 0x000000060a0a7981 */ /* 0x000ee4000c1e1900 */
[----:B------:R-:W-:-:S04]  /*01f0*/  IMAD.WIDE R28, R3, 0x4, R22 ;  /* 0x00000004031c7825 */ /* 0x000fc800078e0216 */
[C---:B------:R-:W-:Y:S01]  /*0200*/  IMAD.WIDE R16, R3.reuse, 0x4, R28 ;  /* 0x0000000403107825 */ /* 0x040fe200078e021c */
[----:B------:R-:W4:Y:S04]  /*0210*/  LDG.E R11, desc[UR6][R22.64] ;  /* 0x00000006160b7981 */ /* 0x000f28000c1e1900 */
[----:B------:R-:W5:Y:S01]  /*0220*/  LDG.E R29, desc[UR6][R28.64] ;  /* 0x000000061c1d7981 */ /* 0x000f62000c1e1900 */
[----:B------:R-:W-:-:S05]  /*0230*/  IMAD.WIDE R12, R3, 0x4, R16 ;  /* 0x00000004030c7825 */ /* 0x000fca00078e0210 */
[----:B------:R-:W5:Y:S01]  /*0240*/  LDG.E R26, desc[UR6][R12.64] ;  /* 0x000000060c1a7981 */ /* 0x000f62000c1e1900 */
[----:B------:R-:W-:-:S03]  /*0250*/  IMAD.WIDE R20, R3, 0x4, R12 ;  /* 0x0000000403147825 */ /* 0x000fc600078e020c */
[----:B------:R1:W5:Y:S01]  /*0260*/  LDG.E R28, desc[UR6][R16.64] ;  /* 0x00000006101c7981 */ /* 0x000362000c1e1900 */
[----:B------:R-:W-:-:S03]  /*0270*/  IMAD.WIDE R18, R3, 0x4, R20 ;  /* 0x0000000403127825 */ /* 0x000fc600078e0214 */
[----:B------:R-:W5:Y:S04]  /*0280*/  LDG.E R25, desc[UR6][R20.64] ;  /* 0x0000000614197981 */ /* 0x000f68000c1e1900 */
[----:B------:R-:W5:Y:S01]  /*0290*/  LDG.E R24, desc[UR6][R18.64] ;  /* 0x0000000612187981 */ /* 0x000f62000c1e1900 */
[----:B0-----:R-:W-:-:S05]  /*02a0*/  IMAD.WIDE R14, R3, 0x4, R18 ;  /* 0x00000004030e7825 */ /* 0x001fca00078e0212 */
[----:B------:R0:W5:Y:S01]  /*02b0*/  LDG.E R23, desc[UR6][R14.64] ;  /* 0x000000060e177981 */ /* 0x000162000c1e1900 */
[----:B-1----:R-:W-:-:S05]  /*02c0*/  IMAD.WIDE R16, R3, 0x4, R14 ;  /* 0x0000000403107825 */ /* 0x002fca00078e020e */
[----:B------:R1:W5:Y:S01]  /*02d0*/  LDG.E R22, desc[UR6][R16.64] ;  /* 0x0000000610167981 */ /* 0x000362000c1e1900 */
[----:B------:R-:W-:-:S04]  /*02e0*/  IMAD.WIDE R12, R3, 0x4, R16 ;  /* 0x00000004030c7825 */ /* 0x000fc800078e0210 */
[C---:B0-----:R-:W-:Y:S02]  /*02f0*/  IMAD.WIDE R14, R3.reuse, 0x4, R12 ;  /* 0x00000004030e7825 */ /* 0x041fe400078e020c */
[----:B------:R-:W5:Y:S02]  /*0300*/  LDG.E R12, desc[UR6][R12.64] ;  /* 0x000000060c0c7981 */ /* 0x000f64000c1e1900 */
[C---:B-1----:R-:W-:Y:S02]  /*0310*/  IMAD.WIDE R16, R3.reuse, 0x4, R14 ;  /* 0x0000000403107825 */ /* 0x042fe400078e020e */
[----:B------:R-:W5:Y:S02]  /*0320*/  LDG.E R14, desc[UR6][R14.64] ;  /* 0x000000060e0e7981 */ /* 0x000f64000c1e1900 */
[C---:B------:R-:W-:Y:S02]  /*0330*/  IMAD.WIDE R18, R3.reuse, 0x4, R16 ;  /* 0x0000000403127825 */ /* 0x040fe400078e0210 */
[----:B------:R-:W5:Y:S02]  /*0340*/  LDG.E R16, desc[UR6][R16.64] ;  /* 0x0000000610107981 */ /* 0x000f64000c1e1900 */
[----:B------:R-:W-:-:S02]  /*0350*/  IMAD.WIDE R20, R3, 0x4, R18 ;  /* 0x0000000403147825 */ /* 0x000fc400078e0212 */
[----:B------:R-:W5:Y:S04]  /*0360*/  LDG.E R18, desc[UR6][R18.64] ;  /* 0x0000000612127981 */ /* 0x000f68000c1e1900 */
[----:B------:R0:W5:Y:S02]  /*0370*/  LDG.E R13, desc[UR6][R20.64] ;  /* 0x00000006140d7981 */ /* 0x000164000c1e1900 */
[----:B0-----:R-:W-:-:S06]  /*0380*/  IMAD.WIDE R20, R3, 0x4, R20 ;  /* 0x0000000403147825 */ /* 0x001fcc00078e0214 */
[----:B------:R-:W5:Y:S01]  /*0390*/  LDG.E R20, desc[UR6][R20.64] ;  /* 0x0000000614147981 */ /* 0x000f62000c1e1900 */
[----:B------:R-:W-:-:S04]  /*03a0*/  IADD3 R0, PT, PT, R0, 0x10, RZ ;  /* 0x0000001000007810 */ /* 0x000fc80007ffe0ff */
[----:B------:R-:W-:Y:S02]  /*03b0*/  ISETP.NE.AND P0, PT, R0, RZ, PT ;  /* 0x000000ff0000720c */ /* 0x000fe40003f05270 */
[----:B------:R-:W-:Y:S01]  /*03c0*/  LEA R8, R3, R8, 0x4 ;  /* 0x0000000803087211 */ /* 0x000fe200078e20ff */
[C---:B--2---:R-:W-:Y:S01]  /*03d0*/  FADD R27, R9.reuse, R27 ;  /* 0x0000001b091b7221 */ /* 0x044fe20000000000 */
[----:B------:R-:W-:-:S03]  /*03e0*/  FFMA R9, R9, R9, R2 ;  /* 0x0000000909097223 */ /* 0x000fc60000000002 */
[----:B---3--:R-:W-:Y:S01]  /*03f0*/  FADD R2, R27, R10 ;  /* 0x0000000a1b027221 */ /* 0x008fe20000000000 */
[----:B------:R-:W-:-:S03]  /*0400*/  FFMA R10, R10, R10, R9 ;  /* 0x0000000a0a0a7223 */ /* 0x000fc60000000009 */
[----:B----4-:R-:W-:Y:S01]  /*0410*/  FADD R2, R2, R11 ;  /* 0x0000000b02027221 */ /* 0x010fe20000000000 */
[----:B------:R-:W-:-:S03]  /*0420*/  FFMA R10, R11, R11, R10 ;  /* 0x0000000b0b0a7223 */ /* 0x000fc6000000000a */
[----:B-----5:R-:W-:Y:S01]  /*0430*/  FADD R9, R2, R29 ;  /* 0x0000001d02097221 */ /* 0x020fe20000000000 */
[----:B------:R-:W-:-:S03]  /*0440*/  FFMA R29, R29, R29, R10 ;  /* 0x0000001d1d1d7223 */ /* 0x000fc6000000000a */
[----:B------:R-:W-:Y:S01]  /*0450*/  FADD R9, R9, R28 ;  /* 0x0000001c09097221 */ /* 0x000fe20000000000 */
        /* <DEDUP_REMOVED lines=22> */
[----:B------:R-:W-:Y:S01]  /*05c0*/  FFMA R2, R20, R20, R13 ;  /* 0x0000001414027223 */ /* 0x000fe2000000000d */
[----:B------:R-:W-:Y:S06]  /*05d0*/  @P0 BRA `(.L_x_2) ;  /* 0xfffffff800ec0947 */ /* 0x000fec000383ffff */
.L_x_1:
[----:B------:R-:W-:Y:S05]  /*05e0*/  @!P1 BRA `(.L_x_0) ;  /* 0x00000004002c9947 */ /* 0x000fea0003800000 */
[----:B------:R-:W-:Y:S02]  /*05f0*/  ISETP.GE.U32.AND P0, PT, R5, 0x8, PT ;  /* 0x000000080500780c */ /* 0x000fe40003f06070 */
[----:B------:R-:W-:-:S04]  /*0600*/  LOP3.LUT R20, R4, 0x7, RZ, 0xc0, !PT ;  /* 0x0000000704147812 */ /* 0x000fc800078ec0ff */
[----:B------:R-:W-:-:S07]  /*0610*/  ISETP.NE.AND P1, PT, R20, RZ, PT ;  /* 0x000000ff1400720c */ /* 0x000fce0003f25270 */
[----:B------:R-:W-:Y:S06]  /*0620*/  @!P0 BRA `(.L_x_3) ;  /* 0x00000000008c8947 */ /* 0x000fec0003800000 */
[----:B------:R-:W0:Y:S01]  /*0630*/  LDC.64 R18, c[0x0][0x380] ;  /* 0x0000e000ff127b82 */ /* 0x000e220000000a00 */
[----:B------:R-:W-:-:S04]  /*0640*/  IMAD R5, R7, R3, R6 ;  /* 0x0000000307057224 */ /* 0x000fc800078e0206 */
[----:B0-----:R-:W-:-:S04]  /*0650*/  IMAD.WIDE R18, R5, 0x4, R18 ;  /* 0x0000000405127825 */ /* 0x001fc800078e0212 */
[C---:B------:R-:W-:Y:S02]  /*0660*/  IMAD.WIDE R22, R3.reuse, 0x4, R18 ;  /* 0x0000000403167825 */ /* 0x040fe400078e0212 */
[----:B------:R-:W2:Y:S02]  /*0670*/  LDG.E R19, desc[UR6][R18.64] ;  /* 0x0000000612137981 */ /* 0x000ea4000c1e1900 */
[C---:B------:R-:W-:Y:S02]  /*0680*/  IMAD.WIDE R24, R3.reuse, 0x4, R22 ;  /* 0x0000000403187825 */ /* 0x040fe400078e0216 */
[----:B------:R-:W3:Y:S04]  /*0690*/  LDG.E R5, desc[UR6][R22.64] ;  /* 0x0000000616057981 */ /* 0x000ee8000c1e1900 */
[----:B------:R-:W4:Y:S01]  /*06a0*/  LDG.E R0, desc[UR6][R24.64] ;  /* 0x0000000618007981 */ /* 0x000f22000c1e1900 */
[----:B------:R-:W-:-:S04]  /*06b0*/  IMAD.WIDE R14, R3, 0x4, R24 ;  /* 0x00000004030e7825 */ /* 0x000fc800078e0218 */
[C---:B------:R-:W-:Y:S02]  /*06c0*/  IMAD.WIDE R16, R3.reuse, 0x4, R14 ;  /* 0x0000000403107825 */ /* 0x040fe400078e020e */
[----:B------:R-:W5:Y:S02]  /*06d0*/  LDG.E R14, desc[UR6][R14.64] ;  /* 0x000000060e0e7981 */ /* 0x000f64000c1e1900 */
[C---:B------:R-:W-:Y:S02]  /*06e0*/  IMAD.WIDE R8, R3.reuse, 0x4, R16 ;  /* 0x0000000403087825 */ /* 0x040fe400078e0210 */
[----:B------:R-:W5:Y:S02]  /*06f0*/  LDG.E R16, desc[UR6][R16.64] ;  /* 0x0000000610107981 */ /* 0x000f64000c1e1900 */
[C---:B------:R-:W-:Y:S02]  /*0700*/  IMAD.WIDE R10, R3.reuse, 0x4, R8 ;  /* 0x00000004030a7825 */ /* 0x040fe400078e0208 */
[----:B------:R-:W5:Y:S02]  /*0710*/  LDG.E R8, desc[UR6][R8.64] ;  /* 0x0000000608087981 */ /* 0x000f64000c1e1900 */
[----:B------:R-:W-:-:S02]  /*0720*/  IMAD.WIDE R12, R3, 0x4, R10 ;  /* 0x00000004030c7825 */ /* 0x000fc400078e020a */
[----:B------:R-:W5:Y:S04]  /*0730*/  LDG.E R10, desc[UR6][R10.64] ;  /* 0x000000060a0a7981 */ /* 0x000f68000c1e1900 */
[----:B------:R-:W5:Y:S01]  /*0740*/  LDG.E R12, desc[UR6][R12.64] ;  /* 0x000000060c0c7981 */ /* 0x000f62000c1e1900 */
[----:B------:R-:W-:Y:S01]  /*0750*/  IADD3 R7, PT, PT, R7, 0x8, RZ ;  /* 0x0000000807077810 */ /* 0x000fe20007ffe0ff */
[----:B--2---:R-:W-:Y:S01]  /*0760*/  FADD R18, R27, R19 ;  /* 0x000000131b127221 */ /* 0x004fe20000000000 */
        /* <DEDUP_REMOVED lines=14> */
[----:B------:R-:W-:-:S07]  /*0850*/  FFMA R2, R12, R12, R5 ;  /* 0x0000000c0c027223 */ /* 0x000fce0000000005 */
.L_x_3:
        /* <DEDUP_REMOVED lines=11> */
[----:B------:R-:W3:Y:S02]  /*0910*/  LDG.E R11, desc[UR6][R10.64] ;  /* 0x000000060a0b7981 */ /* 0x000ee4000c1e1900 */
[----:B------:R-:W-:Y:S02]  /*0920*/  IMAD.WIDE R14, R3, 0x4, R12 ;  /* 0x00000004030e7825 */ /* 0x000fe400078e020c */
[----:B------:R-:W4:Y:S04]  /*0930*/  LDG.E R13, desc[UR6][R12.64] ;  /* 0x000000060c0d7981 */ /* 0x000f28000c1e1900 */
        /* <DEDUP_REMOVED lines=9> */
[----:B------:R-:W-:-:S07]  /*09d0*/  FFMA R2, R15, R15, R2 ;  /* 0x0000000f0f027223 */ /* 0x000fce0000000002 */
.L_x_4:
[----:B------:R-:W-:Y:S05]  /*09e0*/  @!P1 BRA `(.L_x_0) ;  /* 0x00000000002c9947 */ /* 0x000fea0003800000 */
[----:B------:R-:W0:Y:S01]  /*09f0*/  LDC.64 R10, c[0x0][0x380] ;  /* 0x0000e000ff0a7b82 */ /* 0x000e220000000a00 */
[----:B------:R-:W-:Y:S01]  /*0a00*/  IMAD R7, R7, R3, R6 ;  /* 0x0000000307077224 */ /* 0x000fe200078e0206 */
[----:B------:R-:W-:-:S07]  /*0a10*/  IADD3 R0, PT, PT, -R0, RZ, RZ ;  /* 0x000000ff00007210 */ /* 0x000fce0007ffe1ff */
.L_x_5:
[----:B0-----:R-:W-:-:S06]  /*0a20*/  IMAD.WIDE R8, R7, 0x4, R10 ;  /* 0x0000000407087825 */ /* 0x001fcc00078e020a */
[----:B------:R-:W2:Y:S01]  /*0a30*/  LDG.E R9, desc[UR6][R8.64] ;  /* 0x0000000608097981 */ /* 0x000ea2000c1e1900 */
[----:B------:R-:W-:Y:S02]  /*0a40*/  IADD3 R0, PT, PT, R0, 0x1, RZ ;  /* 0x0000000100007810 */ /* 0x000fe40007ffe0ff */
[----:B------:R-:W-:Y:S02]  /*0a50*/  IADD3 R7, PT, PT, R7, R3, RZ ;  /* 0x0000000307077210 */ /* 0x000fe40007ffe0ff */
[----:B------:R-:W-:Y:S01]  /*0a60*/  ISETP.NE.AND P0, PT, R0, RZ, PT ;  /* 0x000000ff0000720c */ /* 0x000fe20003f05270 */
[C---:B--2---:R-:W-:Y:S01]  /*0a70*/  FADD R27, R9.reuse, R27 ;  /* 0x0000001b091b7221 */ /* 0x044fe20000000000 */
[----:B------:R-:W-:-:S11]  /*0a80*/  FFMA R2, R9, R9, R2 ;  /* 0x0000000909027223 */ /* 0x000fd60000000002 */
[----:B------:R-:W-:Y:S05]  /*0a90*/  @P0 BRA `(.L_x_5) ;  /* 0xfffffffc00e00947 */ /* 0x000fea000383ffff */
.L_x_0:
[----:B------:R-:W-:Y:S01]  /*0aa0*/  I2FP.F32.S32 R4, R4 ;  /* 0x0000000400047245 */ /* 0x000fe20000201400 */
[----:B------:R-:W-:Y:S03]  /*0ab0*/  BSSY.RECONVERGENT B2, `(.L_x_6) ;  /* 0x000000c000027945 */ /* 0x000fe60003800200 */
[----:B------:R-:W0:Y:S08]  /*0ac0*/  MUFU.RCP R3, R4 ;  /* 0x0000000400037308 */ /* 0x000e300000001000 */
[----:B------:R-:W1:Y:S01]  /*0ad0*/  FCHK P0, R27, R4 ;  /* 0x000000041b007302 */ /* 0x000e620000000000 */
[----:B0-----:R-:W-:-:S04]  /*0ae0*/  FFMA R0, -R4, R3, 1 ;  /* 0x3f80000004007423 */ /* 0x001fc80000000103 */
[----:B------:R-:W-:-:S04]  /*0af0*/  FFMA R0, R3, R0, R3 ;  /* 0x0000000003007223 */ /* 0x000fc80000000003 */
[----:B------:R-:W-:-:S04]  /*0b00*/  FFMA R5, R0, R27, RZ ;  /* 0x0000001b00057223 */ /* 0x000fc800000000ff */
[----:B------:R-:W-:-:S04]  /*0b10*/  FFMA R8, -R4, R5, R27 ;  /* 0x0000000504087223 */ /* 0x000fc8000000011b */
[----:B------:R-:W-:Y:S01]  /*0b20*/  FFMA R5, R0, R8, R5 ;  /* 0x0000000800057223 */ /* 0x000fe20000000005 */
[----:B-1----:R-:W-:Y:S06]  /*0b30*/  @!P0 BRA `(.L_x_7) ;  /* 0x00000000000c8947 */ /* 0x002fec0003800000 */
[----:B------:R-:W-:-:S07]  /*0b40*/  MOV R8, 0xb60 ;  /* 0x00000b6000087802 */ /* 0x000fce0000000f00 */
[----:B------:R-:W-:Y:S05]  /*0b50*/  CALL.REL.NOINC `($__internal_1_$__cuda_sm3x_div_rn_noftz_f32_slowpath) ;  /* 0x0000001800807944 */ /* 0x000fea0003c00000 */
[----:B------:R-:W-:-:S07]  /*0b60*/  MOV R5, R0 ;  /* 0x0000000000057202 */ /* 0x000fce0000000f00 */
.L_x_7:
[----:B------:R-:W-:Y:S05]  /*0b70*/  BSYNC.RECONVERGENT B2 ;  /* 0x0000000000027941 */ /* 0x000fea0003800200 */
.L_x_6:
[----:B------:R-:W0:Y:S01]  /*0b80*/  MUFU.RCP R3, R4 ;  /* 0x0000000400037308 */ /* 0x000e220000001000 */
[----:B------:R-:W-:Y:S07]  /*0b90*/  BSSY.RECONVERGENT B2, `(.L_x_8) ;  /* 0x000000b000027945 */ /* 0x000fee0003800200 */
[----:B------:R-:W1:Y:S01]  /*0ba0*/  FCHK P0, R2, R4 ;  /* 0x0000000402007302 */ /* 0x000e620000000000 */
[----:B0-----:R-:W-:-:S04]  /*0bb0*/  FFMA R0, -R4, R3, 1 ;  /* 0x3f80000004007423 */ /* 0x001fc80000000103 */
[----:B------:R-:W-:-:S04]  /*0bc0*/  FFMA R3, R3, R0, R3 ;  /* 0x0000000003037223 */ /* 0x000fc80000000003 */
[----:B------:R-:W-:-:S04]  /*0bd0*/  FFMA R7, R3, R2, RZ ;  /* 0x0000000203077223 */ /* 0x000fc800000000ff */
[----:B------:R-:W-:-:S04]  /*0be0*/  FFMA R0, -R4, R7, R2 ;  /* 0x0000000704007223 */ /* 0x000fc80000000102 */
[----:B------:R-:W-:Y:S01]  /*0bf0*/  FFMA R0, R3, R0, R7 ;  /* 0x0000000003007223 */ /* 0x000fe20000000007 */
[----:B-1----:R-:W-:Y:S06]  /*0c00*/  @!P0 BRA `(.L_x_9) ;  /* 0x00000000000c8947 */ /* 0x002fec0003800000 */
[----:B------:R-:W-:Y:S02]  /*0c10*/  MOV R27, R2 ;  /* 0x00000002001b7202 */ /* 0x000fe40000000f00 */
[----:B------:R-:W-:-:S07]  /*0c20*/  MOV R8, 0xc40 ;  /* 0x00000c4000087802 */ /* 0x000fce0000000f00 */
[----:B------:R-:W-:Y:S05]  /*0c30*/  CALL.REL.NOINC `($__internal_1_$__cuda_sm3x_div_rn_noftz_f32_slowpath) ;  /* 0x0000001800487944 */ /* 0x000fea0003c00000 */
.L_x_9:
[----:B------:R-:W-:Y:S05]  /*0c40*/  BSYNC.RECONVERGENT B2 ;  /* 0x0000000000027941 */ /* 0x000fea0003800200 */
.L_x_8:
[----:B------:R-:W0:Y:S01]  /*0c50*/  LDC.64 R2, c[0x0][0x3a0] ;  /* 0x0000e800ff027b82 */ /* 0x000e220000000a00 */
[----:B------:R-:W-:-:S07]  /*0c60*/  FFMA R7, -R5, R5, R0 ;  /* 0x0000000505077223 */ /* 0x000fce0000000100 */
[----:B------:R-:W1:Y:S01]  /*0c70*/  LDC.64 R8, c[0x0][0x3a8] ;  /* 0x0000ea00ff087b82 */ /* 0x000e620000000a00 */
[----:B0-----:R-:W-:-:S05]  /*0c80*/  IMAD.WIDE R2, R6, 0x4, R2 ;  /* 0x0000000406027825 */ /* 0x001fca00078e0202 */
[----:B------:R0:W-:Y:S01]  /*0c90*/  STG.E desc[UR6][R2.64], R5 ;  /* 0x0000000502007986 */ /* 0x0001e2000c101906 */
[----:B-1----:R-:W-:-:S05]  /*0ca0*/  IMAD.WIDE R8, R6, 0x4, R8 ;  /* 0x0000000406087825 */ /* 0x002fca00078e0208 */
[----:B------:R0:W-:Y:S01]  /*0cb0*/  STG.E desc[UR6][R8.64], R7 ;  /* 0x0000000708007986 */ /* 0x0001e2000c101906 */
[----:B------:R-:W-:Y:S05]  /*0cc0*/  @!P2 EXIT ;  /* 0x000000000000a94d */ /* 0x000fea0003800000 */
[----:B0-----:R-:W-:Y:S01]  /*0cd0*/  FADD R2, R7, 9.9999997473787516356e-06 ;  /* 0x3727c5ac07027421 */ /* 0x001fe20000000000 */
[----:B------:R-:W-:Y:S03]  /*0ce0*/  BSSY.RECONVERGENT B0, `(.L_x_10) ;  /* 0x000000e000007945 */ /* 0x000fe60003800200 */
[----:B------:R0:W1:Y:S01]  /*0cf0*/  MUFU.RSQ R3, R2 ;  /* 0x0000000200037308 */ /* 0x0000620000001400 */
[----:B------:R-:W-:-:S04]  /*0d00*/  IADD3 R0, PT, PT, R2, -0xd000000, RZ ;  /* 0xf300000002007810 */ /* 0x000fc80007ffe0ff */
[----:B------:R-:W-:-:S13]  /*0d10*/  ISETP.GT.U32.AND P0, PT, R0, 0x727fffff, PT ;  /* 0x727fffff0000780c */ /* 0x000fda0003f04070 */
[----:B01----:R-:W-:Y:S05]  /*0d20*/  @!P0 BRA `(.L_x_11) ;  /* 0x0000000000148947 */ /* 0x003fea0003800000 */
[----:B------:R-:W-:Y:S01]  /*0d30*/  BSSY.RECONVERGENT B1, `(.L_x_12) ;  /* 0x0000003000017945 */ /* 0x000fe20003800200 */
[----:B------:R-:W-:-:S07]  /*0d40*/  MOV R9, 0xd60 ;  /* 0x00000d6000097802 */ /* 0x000fce0000000f00 */
[----:B------:R-:W-:Y:S05]  /*0d50*/  CALL.REL.NOINC `($__internal_0_$__cuda_sm20_sqrt_rn_f32_slowpath) ;  /* 0x0000001400a47944 */ /* 0x000fea0003c00000 */
[----:B------:R-:W-:Y:S05]  /*0d60*/  BSYNC.RECONVERGENT B1 ;  /* 0x0000000000017941 */ /* 0x000fea0003800200 */
.L_x_12:
[----:B------:R-:W-:Y:S05]  /*0d70*/  BRA `(.L_x_13) ;  /* 0x0000000000107947 */ /* 0x000fea0003800000 */
.L_x_11:
[----:B------:R-:W-:Y:S01]  /*0d80*/  FMUL.FTZ R4, R2, R3 ;  /* 0x0000000302047220 */ /* 0x000fe20000410000 */
[----:B------:R-:W-:-:S03]  /*0d90*/  FMUL.FTZ R0, R3, 0.5 ;  /* 0x3f00000003007820 */ /* 0x000fc60000410000 */
[----:B------:R-:W-:-:S04]  /*0da0*/  FFMA R3, -R4, R4, R2 ;  /* 0x0000000404037223 */ /* 0x000fc80000000102 */
[----:B------:R-:W-:-:S07]  /*0db0*/  FFMA R4, R3, R0, R4 ;  /* 0x0000000003047223 */ /* 0x000fce0000000004 */
.L_x_13:
[----:B------:R-:W-:Y:S05]  /*0dc0*/  BSYNC.RECONVERGENT B0 ;  /* 0x0000000000007941 */ /* 0x000fea0003800200 */
.L_x_10:
[----:B------:R-:W0:Y:S01]  /*0dd0*/  LDCU UR5, c[0x0][0x3b0] ;  /* 0x00007600ff0577ac */ /* 0x000e220008000800 */
[----:B------:R-:W1:Y:S01]  /*0de0*/  LDC.64 R16, c[0x0][0x390] ;  /* 0x0000e400ff107b82 */ /* 0x000e620000000a00 */
[----:B------:R-:W-:-:S07]  /*0df0*/  UMOV UR4, URZ ;  /* 0x000000ff00047c82 */ /* 0x000fce0008000000 */
[----:B------:R-:W2:Y:S01]  /*0e00*/  LDC.64 R14, c[0x0][0x398] ;  /* 0x0000e600ff0e7b82 */ /* 0x000ea20000000a00 */
[----:B0-----:R-:W-:Y:S02]  /*0e10*/  UISETP.GE.U32.AND UP0, UPT, UR5, 0x8, UPT ;  /* 0x000000080500788c */ /* 0x001fe4000bf06070 */
[----:B------:R-:W-:Y:S01]  /*0e20*/  ULOP3.LUT UR8, UR5, 0x7, URZ, 0xc0, !UPT ;  /* 0x0000000705087892 */ /* 0x000fe2000f8ec0ff */
[----:B-1----:R-:W-:-:S04]  /*0e30*/  IMAD.WIDE R16, R6, 0x4, R16 ;  /* 0x0000000406107825 */ /* 0x002fc800078e0210 */
[----:B--2---:R-:W-:Y:S02]  /*0e40*/  IMAD.WIDE R14, R6, 0x4, R14 ;  /* 0x00000004060e7825 */ /* 0x004fe400078e020e */
[----:B------:R-:W-:Y:S05]  /*0e50*/  BRA.U !UP0, `(.L_x_14) ;  /* 0x0000000908a87547 */ /* 0x000fea000b800000 */
[----:B------:R-:W0:Y:S01]  /*0e60*/  LDC R3, c[0x0][0x3b4] ;  /* 0x0000ed00ff037b82 */ /* 0x000e220000000800 */
[----:B------:R-:W-:Y:S01]  /*0e70*/  ULOP3.LUT UR4, UR5, 0x7ffffff8, URZ, 0xc0, !UPT ;  /* 0x7ffffff805047892 */ /* 0x000fe2000f8ec0ff */
[----:B------:R-:W-:-:S03]  /*0e80*/  MOV R2, R6 ;  /* 0x0000000600027202 */ /* 0x000fc60000000f00 */
[----:B------:R-:W-:-:S03]  /*0e90*/  UIADD3 UR5, UPT, UPT, -UR4, URZ, URZ ;  /* 0x000000ff04057290 */ /* 0x000fc6000fffe1ff */
[----:B------:R-:W1:Y:S08]  /*0ea0*/  LDC.64 R12, c[0x0][0x380] ;  /* 0x0000e000ff0c7b82 */ /* 0x000e700000000a00 */
[----:B------:R-:W2:Y:S02]  /*0eb0*/  LDC.64 R10, c[0x0][0x388] ;  /* 0x0000e200ff0a7b82 */ /* 0x000ea40000000a00 */
.L_x_31:
[----:B-1----:R-:W-:-:S05]  /*0ec0*/  IMAD.WIDE R18, R2, 0x4, R12 ;  /* 0x0000000402127825 */ /* 0x002fca00078e020c */
[----:B---3--:R-:W3:Y:S01]  /*0ed0*/  LDG.E R0, desc[UR6][R18.64] ;  /* 0x0000000612007981 */ /* 0x008ee2000c1e1900 */
[----:B------:R-:W1:Y:S01]  /*0ee0*/  MUFU.RCP R7, R4 ;  /* 0x0000000400077308 */ /* 0x000e620000001000 */
[----:B------:R-:W-:Y:S01]  /*0ef0*/  BSSY.RECONVERGENT B2, `(.L_x_15) ;  /* 0x000000b000027945 */ /* 0x000fe20003800200 */
[----:B-1----:R-:W-:-:S04]  /*0f00*/  FFMA R8, R7, -R4, 1 ;  /* 0x3f80000007087423 */ /* 0x002fc80000000804 */
[----:B------:R-:W-:Y:S01]  /*0f10*/  FFMA R8, R7, R8, R7 ;  /* 0x0000000807087223 */ /* 0x000fe20000000007 */
[----:B---3--:R-:W-:-:S04]  /*0f20*/  FADD R27, R0, -R5 ;  /* 0x80000005001b7221 */ /* 0x008fc80000000000 */
[----:B------:R-:W1:Y:S01]  /*0f30*/  FCHK P0, R27, R4 ;  /* 0x000000041b007302 */ /* 0x000e620000000000 */
[----:B------:R-:W-:-:S04]  /*0f40*/  FFMA R7, R27, R8, RZ ;  /* 0x000000081b077223 */ /* 0x000fc800000000ff */
[----:B------:R-:W-:-:S04]  /*0f50*/  FFMA R0, R7, -R4, R27 ;  /* 0x8000000407007223 */ /* 0x000fc8000000001b */
[----:B------:R-:W-:Y:S01]  /*0f60*/  FFMA R0, R8, R0, R7 ;  /* 0x0000000008007223 */ /* 0x000fe20000000007 */
[----:B-1----:R-:W-:Y:S06]  /*0f70*/  @!P0 BRA `(.L_x_16) ;  /* 0x0000000000088947 */ /* 0x002fec0003800000 */
[----:B------:R-:W-:-:S07]  /*0f80*/  MOV R8, 0xfa0 ;  /* 0x00000fa000087802 */ /* 0x000fce0000000f00 */
[----:B0-2---:R-:W-:Y:S05]  /*0f90*/  CALL.REL.NOINC `($__internal_1_$__cuda_sm3x_div_rn_noftz_f32_slowpath) ;  /* 0x0000001400707944 */ /* 0x005fea0003c00000 */
.L_x_16:
[----:B------:R-:W-:Y:S05]  /*0fa0*/  BSYNC.RECONVERGENT B2 ;  /* 0x0000000000027941 */ /* 0x000fea0003800200 */
.L_x_15:
[----:B------:R-:W3:Y:S04]  /*0fb0*/  LDG.E R7, desc[UR6][R16.64] ;  /* 0x0000000610077981 */ /* 0x000ee8000c1e1900 */
[----:B------:R-:W3:Y:S01]  /*0fc0*/  LDG.E R8, desc[UR6][R14.64] ;  /* 0x000000060e087981 */ /* 0x000ee2000c1e1900 */
[----:B--2---:R-:W-:-:S04]  /*0fd0*/  IMAD.WIDE R20, R2, 0x4, R10 ;  /* 0x0000000402147825 */ /* 0x004fc800078e020a */
[----:B0-----:R-:W-:Y:S01]  /*0fe0*/  IMAD.WIDE R18, R3, 0x4, R18 ;  /* 0x0000000403127825 */ /* 0x001fe200078e0212 */
[----:B------:R-:W0:Y:S03]  /*0ff0*/  MUFU.RCP R9, R4 ;  /* 0x0000000400097308 */ /* 0x000e260000001000 */
[----:B---3--:R-:W-:-:S05]  /*1000*/  FFMA R7, R7, R0, R8 ;  /* 0x0000000007077223 */ /* 0x008fca0000000008 */
[----:B------:R1:W-:Y:S04]  /*1010*/  STG.E desc[UR6][R20.64], R7 ;  /* 0x0000000714007986 */ /* 0x0003e8000c101906 */
[----:B------:R-:W2:Y:S01]  /*1020*/  LDG.E R0, desc[UR6][R18.64] ;  /* 0x0000000612007981 */ /* 0x000ea2000c1e1900 */
[C---:B0-----:R-:W-:Y:S01]  /*1030*/  FFMA R8, R9.reuse, -R4, 1 ;  /* 0x3f80000009087423 */ /* 0x041fe20000000804 */
[----:B------:R-:W-:Y:S01]  /*1040*/  BSSY.RECONVERGENT B2, `(.L_x_17) ;  /* 0x000000a000027945 */ /* 0x000fe20003800200 */
[----:B--2---:R-:W-:Y:S02]  /*1050*/  FADD R27, R0, -R5 ;  /* 0x80000005001b7221 */ /* 0x004fe40000000000 */
[----:B------:R-:W-:Y:S02]  /*1060*/  FFMA R0, R9, R8, R9 ;  /* 0x0000000809007223 */ /* 0x000fe40000000009 */
[----:B------:R-:W0:Y:S02]  /*1070*/  FCHK P0, R27, R4 ;  /* 0x000000041b007302 */ /* 0x000e240000000000 */
[----:B------:R-:W-:-:S04]  /*1080*/  FFMA R9, R0, R27, RZ ;  /* 0x0000001b00097223 */ /* 0x000fc800000000ff */
[----:B------:R-:W-:-:S04]  /*1090*/  FFMA R8, R9, -R4, R27 ;  /* 0x8000000409087223 */ /* 0x000fc8000000001b */
[----:B------:R-:W-:Y:S01]  /*10a0*/  FFMA R0, R0, R8, R9 ;  /* 0x0000000800007223 */ /* 0x000fe20000000009 */
[----:B01----:R-:W-:Y:S06]  /*10b0*/  @!P0 BRA `(.L_x_18) ;  /* 0x0000000000088947 */ /* 0x003fec0003800000 */
[----:B------:R-:W-:-:S07]  /*10c0*/  MOV R8, 0x10e0 ;  /* 0x000010e000087802 */ /* 0x000fce0000000f00 */
[----:B------:R-:W-:Y:S05]  /*10d0*/  CALL.REL.NOINC `($__internal_1_$__cuda_sm3x_div_rn_noftz_f32_slowpath) ;  /* 0x0000001400207944 */ /* 0x000fea0003c00000 */
.L_x_18:
[----:B------:R-:W-:Y:S05]  /*10e0*/  BSYNC.RECONVERGENT B2 ;  /* 0x0000000000027941 */ /* 0x000fea0003800200 */
.L_x_17:
[----:B------:R-:W2:Y:S04]  /*10f0*/  LDG.E R7, desc[UR6][R16.64] ;  /* 0x0000000610077981 */ /* 0x000ea8000c1e1900 */
[----:B------:R-:W2:Y:S01]  /*1100*/  LDG.E R8, desc[UR6][R14.64] ;  /* 0x000000060e087981 */ /* 0x000ea2000c1e1900 */
[----:B------:R-:W-:-:S04]  /*1110*/  IMAD.WIDE R20, R3, 0x4, R20 ;  /* 0x0000000403147825 */ /* 0x000fc800078e0214 */
[----:B------:R-:W-:Y:S01]  /*1120*/  IMAD.WIDE R18, R3, 0x4, R18 ;  /* 0x0000000403127825 */ /* 0x000fe200078e0212 */
[----:B------:R-:W0:Y:S03]  /*1130*/  MUFU.RCP R9, R4 ;  /* 0x0000000400097308 */ /* 0x000e260000001000 */
[----:B--2---:R-:W-:-:S05]  /*1140*/  FFMA R7, R7, R0, R8 ;  /* 0x0000000007077223 */ /* 0x004fca0000000008 */
        /* <DEDUP_REMOVED lines=13> */
.L_x_20:
[----:B------:R-:W-:Y:S05]  /*1220*/  BSYNC.RECONVERGENT B2 ;  /* 0x0000000000027941 */ /* 0x000fea0003800200 */
.L_x_19:
        /* <DEDUP_REMOVED lines=19> */
.L_x_22:
[----:B------:R-:W-:Y:S05]  /*1360*/  BSYNC.RECONVERGENT B2 ;  /* 0x0000000000027941 */ /* 0x000fea0003800200 */
.L_x_21:
        /* <DEDUP_REMOVED lines=19> */
.L_x_24:
[----:B------:R-:W-:Y:S05]  /*14a0*/  BSYNC.RECONVERGENT B2 ;  /* 0x0000000000027941 */ /* 0x000fea0003800200 */
.L_x_23:
        /* <DEDUP_REMOVED lines=19> */
.L_x_26:
[----:B------:R-:W-:Y:S05]  /*15e0*/  BSYNC.RECONVERGENT B2 ;  /* 0x0000000000027941 */ /* 0x000fea0003800200 */
.L_x_25:
        /* <DEDUP_REMOVED lines=19> */
.L_x_28:
[----:B------:R-:W-:Y:S05]  /*1720*/  BSYNC.RECONVERGENT B2 ;  /* 0x0000000000027941 */ /* 0x000fea0003800200 */
.L_x_27:
        /* <DEDUP_REMOVED lines=9> */
[----:B------:R-:W-:Y:S03]  /*17c0*/  BSSY.RECONVERGENT B2, `(.L_x_29) ;  /* 0x000000a000027945 */ /* 0x000fe60003800200 */
[----:B------:R-:W-:Y:S01]  /*17d0*/  FFMA R0, R9, R0, R9 ;  /* 0x0000000009007223 */ /* 0x000fe20000000009 */
[----:B--2---:R-:W-:-:S04]  /*17e0*/  FADD R27, R18, -R5 ;  /* 0x80000005121b7221 */ /* 0x004fc80000000000 */
[----:B------:R-:W0:Y:S01]  /*17f0*/  FCHK P0, R27, R4 ;  /* 0x000000041b007302 */ /* 0x000e220000000000 */
[----:B------:R-:W-:-:S04]  /*1800*/  FFMA R9, R0, R27, RZ ;  /* 0x0000001b00097223 */ /* 0x000fc800000000ff */
[----:B------:R-:W-:-:S04]  /*1810*/  FFMA R8, R9, -R4, R27 ;  /* 0x8000000409087223 */ /* 0x000fc8000000001b */
[----:B------:R-:W-:Y:S01]  /*1820*/  FFMA R0, R0, R8, R9 ;  /* 0x0000000800007223 */ /* 0x000fe20000000009 */
[----:B01----:R-:W-:Y:S06]  /*1830*/  @!P0 BRA `(.L_x_30) ;  /* 0x0000000000088947 */ /* 0x003fec0003800000 */
[----:B------:R-:W-:-:S07]  /*1840*/  MOV R8, 0x1860 ;  /* 0x0000186000087802 */ /* 0x000fce0000000f00 */
[----:B------:R-:W-:Y:S05]  /*1850*/  CALL.REL.NOINC `($__internal_1_$__cuda_sm3x_div_rn_noftz_f32_slowpath) ;  /* 0x0000000c00407944 */ /* 0x000fea0003c00000 */
.L_x_30:
[----:B------:R-:W-:Y:S05]  /*1860*/  BSYNC.RECONVERGENT B2 ;  /* 0x0000000000027941 */ /* 0x000fea0003800200 */
.L_x_29:
[----:B------:R-:W2:Y:S04]  /*1870*/  LDG.E R7, desc[UR6][R16.64] ;  /* 0x0000000610077981 */ /* 0x000ea8000c1e1900 */
[----:B------:R-:W2:Y:S01]  /*1880*/  LDG.E R8, desc[UR6][R14.64] ;  /* 0x000000060e087981 */ /* 0x000ea2000c1e1900 */
[C---:B------:R-:W-:Y:S01]  /*1890*/  IMAD.WIDE R20, R3.reuse, 0x4, R20 ;  /* 0x0000000403147825 */ /* 0x040fe200078e0214 */
[----:B------:R-:W-:Y:S01]  /*18a0*/  UIADD3 UR5, UPT, UPT, UR5, 0x8, URZ ;  /* 0x0000000805057890 */ /* 0x000fe2000fffe0ff */
[----:B------:R-:W-:-:S03]  /*18b0*/  LEA R2, R3, R2, 0x3 ;  /* 0x0000000203027211 */ /* 0x000fc600078e18ff */
[----:B------:R-:W-:Y:S01]  /*18c0*/  UISETP.NE.AND UP0, UPT, UR5, URZ, UPT ;  /* 0x000000ff0500728c */ /* 0x000fe2000bf05270 */
[----:B--2---:R-:W-:-:S05]  /*18d0*/  FFMA R7, R7, R0, R8 ;  /* 0x0000000007077223 */ /* 0x004fca0000000008 */
[----:B------:R3:W-:Y:S03]  /*18e0*/  STG.E desc[UR6][R20.64], R7 ;  /* 0x0000000714007986 */ /* 0x0007e6000c101906 */
[----:B------:R-:W-:Y:S05]  /*18f0*/  BRA.U UP0, `(.L_x_31) ;  /* 0xfffffff500707547 */ /* 0x000fea000b83ffff */
.L_x_14:
[----:B------:R-:W-:-:S13]  /*1900*/  ISETP.NE.AND P0, PT, RZ, UR8, PT ;  /* 0x00000008ff007c0c */ /* 0x000fda000bf05270 */
[----:B------:R-:W-:Y:S05]  /*1910*/  @!P0 EXIT ;  /* 0x000000000000894d */ /* 0x000fea0003800000 */
[----:B------:R-:W0:Y:S01]  /*1920*/  LDCU UR5, c[0x0][0x3b0] ;  /* 0x00007600ff0577ac */ /* 0x000e220008000800 */
[----:B------:R-:W-:Y:S02]  /*1930*/  UISETP.GE.U32.AND UP0, UPT, UR8, 0x4, UPT ;  /* 0x000000040800788c */ /* 0x000fe4000bf06070 */
[----:B0-----:R-:W-:-:S07]  /*1940*/  ULOP3.LUT UR5, UR5, 0x3, URZ, 0xc0, !UPT ;  /* 0x0000000305057892 */ /* 0x001fce000f8ec0ff */
[----:B------:R-:W-:Y:S05]  /*1950*/  BRA.U !UP0, `(.L_x_32) ;  /* 0x0000000508647547 */ /* 0x000fea000b800000 */
[----:B------:R-:W0:Y:S08]  /*1960*/  LDC R3, c[0x0][0x3b4] ;  /* 0x0000ed00ff037b82 */ /* 0x000e300000000800 */
[----:B------:R-:W1:Y:S01]  /*1970*/  LDC.64 R10, c[0x0][0x380] ;  /* 0x0000e000ff0a7b82 */ /* 0x000e620000000a00 */
[----:B0-----:R-:W-:-:S04]  /*1980*/  IMAD R2, R3, UR4, R6 ;  /* 0x0000000403027c24 */ /* 0x001fc8000f8e0206 */
[----:B-1----:R-:W-:-:S05]  /*1990*/  IMAD.WIDE R10, R2, 0x4, R10 ;  /* 0x00000004020a7825 */ /* 0x002fca00078e020a */
[----:B------:R-:W2:Y:S01]  /*19a0*/  LDG.E R0, desc[UR6][R10.64] ;  /* 0x000000060a007981 */ /* 0x000ea2000c1e1900 */
[----:B------:R-:W0:Y:S01]  /*19b0*/  MUFU.RCP R3, R4 ;  /* 0x0000000400037308 */ /* 0x000e220000001000 */
[----:B------:R-:W-:Y:S01]  /*19c0*/  BSSY.RECONVERGENT B2, `(.L_x_33) ;  /* 0x000000b000027945 */ /* 0x000fe20003800200 */
[----:B0-----:R-:W-:Y:S01]  /*19d0*/  FFMA R8, R3, -R4, 1 ;  /* 0x3f80000003087423 */ /* 0x001fe20000000804 */
[----:B--2---:R-:W-:-:S03]  /*19e0*/  FADD R27, R0, -R5 ;  /* 0x80000005001b7221 */ /* 0x004fc60000000000 */
[----:B------:R-:W-:Y:S02]  /*19f0*/  FFMA R0, R3, R8, R3 ;  /* 0x0000000803007223 */ /* 0x000fe40000000003 */
[----:B------:R-:W0:Y:S02]  /*1a00*/  FCHK P0, R27, R4 ;  /* 0x000000041b007302 */ /* 0x000e240000000000 */
[----:B------:R-:W-:-:S04]  /*1a10*/  FFMA R3, R0, R27, RZ ;  /* 0x0000001b00037223 */ /* 0x000fc800000000ff */
[----:B------:R-:W-:-:S04]  /*1a20*/  FFMA R8, R3, -R4, R27 ;  /* 0x8000000403087223 */ /* 0x000fc8000000001b */
[----:B------:R-:W-:Y:S01]  /*1a30*/  FFMA R0, R0, R8, R3 ;  /* 0x0000000800007223 */ /* 0x000fe20000000003 */
[----:B0-----:R-:W-:Y:S06]  /*1a40*/  @!P0 BRA `(.L_x_34) ;  /* 0x0000000000088947 */ /* 0x001fec0003800000 */
[----:B------:R-:W-:-:S07]  /*1a50*/  MOV R8, 0x1a70 ;  /* 0x00001a7000087802 */ /* 0x000fce0000000f00 */
[----:B---3--:R-:W-:Y:S05]  /*1a60*/  CALL.REL.NOINC `($__internal_1_$__cuda_sm3x_div_rn_noftz_f32_slowpath) ;  /* 0x0000000800bc7944 */ /* 0x008fea0003c00000 */
.L_x_34:
[----:B------:R-:W-:Y:S05]  /*1a70*/  BSYNC.RECONVERGENT B2 ;  /* 0x0000000000027941 */ /* 0x000fea0003800200 */
.L_x_33:
[----:B------:R-:W3:Y:S01]  /*1a80*/  LDG.E R3, desc[UR6][R16.64] ;  /* 0x0000000610037981 */ /* 0x000ee2000c1e1900 */
[----:B------:R-:W0:Y:S03]  /*1a90*/  LDC.64 R8, c[0x0][0x388] ;  /* 0x0000e200ff087b82 */ /* 0x000e260000000a00 */
[----:B------:R-:W3:Y:S05]  /*1aa0*/  LDG.E R12, desc[UR6][R14.64] ;  /* 0x000000060e0c7981 */ /* 0x000eea000c1e1900 */
[----:B------:R-:W1:Y:S02]  /*1ab0*/  LDC R13, c[0x0][0x3b4] ;  /* 0x0000ed00ff0d7b82 */ /* 0x000e640000000800 */
[----:B-1----:R-:W-:-:S04]  /*1ac0*/  IMAD.WIDE R10, R13, 0x4, R10 ;  /* 0x000000040d0a7825 */ /* 0x002fc800078e020a */
[----:B---3--:R-:W-:Y:S01]  /*1ad0*/  FFMA R7, R3, R0, R12 ;  /* 0x0000000003077223 */ /* 0x008fe2000000000c */
[----:B0-----:R-:W-:-:S05]  /*1ae0*/  IMAD.WIDE R2, R2, 0x4, R8 ;  /* 0x0000000402027825 */ /* 0x001fca00078e0208 */
[----:B------:R0:W-:Y:S04]  /*1af0*/  STG.E desc[UR6][R2.64], R7 ;  /* 0x0000000702007986 */ /* 0x0001e8000c101906 */
[----:B------:R-:W2:Y:S01]  /*1b00*/  LDG.E R0, desc[UR6][R10.64] ;  /* 0x000000060a007981 */ /* 0x000ea2000c1e1900 */
[----:B------:R-:W1:Y:S01]  /*1b10*/  MUFU.RCP R9, R4 ;  /* 0x0000000400097308 */ /* 0x000e620000001000 */
[----:B------:R-:W-:Y:S01]  /*1b20*/  BSSY.RECONVERGENT B2, `(.L_x_35) ;  /* 0x000000b000027945 */ /* 0x000fe20003800200 */
[----:B-1----:R-:W-:Y:S01]  /*1b30*/  FFMA R8, R9, -R4, 1 ;  /* 0x3f80000009087423 */ /* 0x002fe20000000804 */
[----:B--2---:R-:W-:-:S03]  /*1b40*/  FADD R27, R0, -R5 ;  /* 0x80000005001b7221 */ /* 0x004fc60000000000 */
[----:B------:R-:W-:Y:S02]  /*1b50*/  FFMA R0, R9, R8, R9 ;  /* 0x0000000809007223 */ /* 0x000fe40000000009 */
[----:B------:R-:W1:Y:S02]  /*1b60*/  FCHK P0, R27, R4 ;  /* 0x000000041b007302 */ /* 0x000e640000000000 */
[----:B------:R-:W-:-:S04]  /*1b70*/  FFMA R9, R0, R27, RZ ;  /* 0x0000001b00097223 */ /* 0x000fc800000000ff */
[----:B------:R-:W-:-:S04]  /*1b80*/  FFMA R8, R9, -R4, R27 ;  /* 0x8000000409087223 */ /* 0x000fc8000000001b */
[----:B------:R-:W-:Y:S01]  /*1b90*/  FFMA R0, R0, R8, R9 ;  /* 0x0000000800007223 */ /* 0x000fe20000000009 */
[----:B01----:R-:W-:Y:S06]  /*1ba0*/  @!P0 BRA `(.L_x_36) ;  /* 0x0000000000088947 */ /* 0x003fec0003800000 */
[----:B------:R-:W-:-:S07]  /*1bb0*/  MOV R8, 0x1bd0 ;  /* 0x00001bd000087802 */ /* 0x000fce0000000f00 */
[----:B------:R-:W-:Y:S05]  /*1bc0*/  CALL.REL.NOINC `($__internal_1_$__cuda_sm3x_div_rn_noftz_f32_slowpath) ;  /* 0x0000000800647944 */ /* 0x000fea0003c00000 */
.L_x_36:
[----:B------:R-:W-:Y:S05]  /*1bd0*/  BSYNC.RECONVERGENT B2 ;  /* 0x0000000000027941 */ /* 0x000fea0003800200 */
.L_x_35:
[----:B------:R-:W2:Y:S01]  /*1be0*/  LDG.E R7, desc[UR6][R16.64] ;  /* 0x0000000610077981 */ /* 0x000ea2000c1e1900 */
[----:B------:R-:W0:Y:S03]  /*1bf0*/  LDC R9, c[0x0][0x3b4] ;  /* 0x0000ed00ff097b82 */ /* 0x000e260000000800 */
[----:B------:R-:W2:Y:S01]  /*1c00*/  LDG.E R8, desc[UR6][R14.64] ;  /* 0x000000060e087981 */ /* 0x000ea2000c1e1900 */
[----:B0-----:R-:W-:-:S04]  /*1c10*/  IMAD.WIDE R2, R9, 0x4, R2 ;  /* 0x0000000409027825 */ /* 0x001fc800078e0202 */
[----:B------:R-:W-:-:S04]  /*1c20*/  IMAD.WIDE R10, R9, 0x4, R10 ;  /* 0x00000004090a7825 */ /* 0x000fc800078e020a */
[----:B--2---:R-:W-:-:S05]  /*1c30*/  FFMA R7, R7, R0, R8 ;  /* 0x0000000007077223 */ /* 0x004fca0000000008 */
        /* <DEDUP_REMOVED lines=14> */
.L_x_38:
[----:B------:R-:W-:Y:S05]  /*1d20*/  BSYNC.RECONVERGENT B2 ;  /* 0x0000000000027941 */ /* 0x000fea0003800200 */
.L_x_37:
        /* <DEDUP_REMOVED lines=10> */
[----:B-1----:R-:W-:-:S04]  /*1dd0*/  FFMA R0, R9, -R4, 1 ;  /* 0x3f80000009007423 */ /* 0x002fc80000000804 */
[----:B------:R-:W-:Y:S01]  /*1de0*/  FFMA R0, R9, R0, R9 ;  /* 0x0000000009007223 */ /* 0x000fe20000000009 */
[----:B--2---:R-:W-:-:S04]  /*1df0*/  FADD R27, R10, -R5 ;  /* 0x800000050a1b7221 */ /* 0x004fc80000000000 */
[----:B------:R-:W1:Y:S01]  /*1e00*/  FCHK P0, R27, R4 ;  /* 0x000000041b007302 */ /* 0x000e620000000000 */
[----:B------:R-:W-:-:S04]  /*1e10*/  FFMA R9, R0, R27, RZ ;  /* 0x0000001b00097223 */ /* 0x000fc800000000ff */
[----:B------:R-:W-:-:S04]  /*1e20*/  FFMA R8, R9, -R4, R27 ;  /* 0x8000000409087223 */ /* 0x000fc8000000001b */
[----:B------:R-:W-:Y:S01]  /*1e30*/  FFMA R0, R0, R8, R9 ;  /* 0x0000000800007223 */ /* 0x000fe20000000009 */
[----:B01----:R-:W-:Y:S06]  /*1e40*/  @!P0 BRA `(.L_x_40) ;  /* 0x0000000000088947 */ /* 0x003fec0003800000 */
[----:B------:R-:W-:-:S07]  /*1e50*/  MOV R8, 0x1e70 ;  /* 0x00001e7000087802 */ /* 0x000fce0000000f00 */
[----:B------:R-:W-:Y:S05]  /*1e60*/  CALL.REL.NOINC `($__internal_1_$__cuda_sm3x_div_rn_noftz_f32_slowpath) ;  /* 0x0000000400bc7944 */ /* 0x000fea0003c00000 */
.L_x_40:
[----:B------:R-:W-:Y:S05]  /*1e70*/  BSYNC.RECONVERGENT B2 ;  /* 0x0000000000027941 */ /* 0x000fea0003800200 */
.L_x_39:
[----:B------:R-:W2:Y:S01]  /*1e80*/  LDG.E R7, desc[UR6][R16.64] ;  /* 0x0000000610077981 */ /* 0x000ea2000c1e1900 */
[----:B------:R-:W0:Y:S03]  /*1e90*/  LDC R9, c[0x0][0x3b4] ;  /* 0x0000ed00ff097b82 */ /* 0x000e260000000800 */
[----:B------:R-:W2:Y:S01]  /*1ea0*/  LDG.E R8, desc[UR6][R14.64] ;  /* 0x000000060e087981 */ /* 0x000ea2000c1e1900 */
[----:B------:R-:W-:Y:S01]  /*1eb0*/  UIADD3 UR4, UPT, UPT, UR4, 0x4, URZ ;  /* 0x0000000404047890 */ /* 0x000fe2000fffe0ff */
[----:B0-----:R-:W-:-:S04]  /*1ec0*/  IMAD.WIDE R2, R9, 0x4, R2 ;  /* 0x0000000409027825 */ /* 0x001fc800078e0202 */
[----:B--2---:R-:W-:-:S05]  /*1ed0*/  FFMA R7, R7, R0, R8 ;  /* 0x0000000007077223 */ /* 0x004fca0000000008 */
[----:B------:R0:W-:Y:S02]  /*1ee0*/  STG.E desc[UR6][R2.64], R7 ;  /* 0x0000000702007986 */ /* 0x0001e4000c101906 */
.L_x_32:
[----:B------:R-:W-:-:S13]  /*1ef0*/  ISETP.NE.AND P0, PT, RZ, UR5, PT ;  /* 0x00000005ff007c0c */ /* 0x000fda000bf05270 */
[----:B------:R-:W-:Y:S05]  /*1f00*/  @!P0 EXIT ;  /* 0x000000000000894d */ /* 0x000fea0003800000 */
[----:B------:R-:W-:-:S09]  /*1f10*/  UISETP.NE.AND UP0, UPT, UR5, 0x1, UPT ;  /* 0x000000010500788c */ /* 0x000fd2000bf05270 */
[----:B------:R-:W-:Y:S05]  /*1f20*/  BRA.U !UP0, `(.L_x_41) ;  /* 0x0000000108bc7547 */ /* 0x000fea000b800000 */
[----:B0-----:R-:W0:Y:S08]  /*1f30*/  LDC R3, c[0x0][0x3b4] ;  /* 0x0000ed00ff037b82 */ /* 0x001e300000000800 */
        /* <DEDUP_REMOVED lines=16> */
.L_x_43:
[----:B------:R-:W-:Y:S05]  /*2040*/  BSYNC.RECONVERGENT B2 ;  /* 0x0000000000027941 */ /* 0x000fea0003800200 */
.L_x_42:
        /* <DEDUP_REMOVED lines=21> */
.L_x_45:
[----:B------:R-:W-:Y:S05]  /*21a0*/  BSYNC.RECONVERGENT B2 ;  /* 0x0000000000027941 */ /* 0x000fea0003800200 */
.L_x_44:
[----:B------:R-:W2:Y:S01]  /*21b0*/  LDG.E R7, desc[UR6][R16.64] ;  /* 0x0000000610077981 */ /* 0x000ea2000c1e1900 */
[----:B------:R-:W0:Y:S03]  /*21c0*/  LDC R9, c[0x0][0x3b4] ;  /* 0x0000ed00ff097b82 */ /* 0x000e260000000800 */
[----:B------:R-:W2:Y:S01]  /*21d0*/  LDG.E R8, desc[UR6][R14.64] ;  /* 0x000000060e087981 */ /* 0x000ea2000c1e1900 */
[----:B------:R-:W-:Y:S01]  /*21e0*/  UIADD3 UR4, UPT, UPT, UR4, 0x2, URZ ;  /* 0x0000000204047890 */ /* 0x000fe2000fffe0ff */
[----:B0-----:R-:W-:-:S04]  /*21f0*/  IMAD.WIDE R2, R9, 0x4, R2 ;  /* 0x0000000409027825 */ /* 0x001fc800078e0202 */
[----:B--2---:R-:W-:-:S05]  /*2200*/  FFMA R7, R7, R0, R8 ;  /* 0x0000000007077223 */ /* 0x004fca0000000008 */
[----:B------:R1:W-:Y:S02]  /*2210*/  STG.E desc[UR6][R2.64], R7 ;  /* 0x0000000702007986 */ /* 0x0003e4000c101906 */
.L_x_41:
[----:B------:R-:W2:Y:S02]  /*2220*/  LDC R0, c[0x0][0x3b0] ;  /* 0x0000ec00ff007b82 */ /* 0x000ea40000000800 */
[----:B--2---:R-:W-:-:S04]  /*2230*/  LOP3.LUT R0, R0, 0x1, RZ, 0xc0, !PT ;  /* 0x0000000100007812 */ /* 0x004fc800078ec0ff */
[----:B------:R-:W-:-:S13]  /*2240*/  ISETP.NE.U32.AND P0, PT, R0, 0x1, PT ;  /* 0x000000010000780c */ /* 0x000fda0003f05070 */
[----:B------:R-:W-:Y:S05]  /*2250*/  @P0 EXIT ;  /* 0x000000000000094d */ /* 0x000fea0003800000 */
[----:B01-3--:R-:W0:Y:S08]  /*2260*/  LDC R7, c[0x0][0x3b4] ;  /* 0x0000ed00ff077b82 */ /* 0x00be300000000800 */
[----:B------:R-:W1:Y:S01]  /*2270*/  LDC.64 R2, c[0x0][0x380] ;  /* 0x0000e000ff027b82 */ /* 0x000e620000000a00 */
[----:B0-----:R-:W-:-:S04]  /*2280*/  IMAD R6, R7, UR4, R6 ;  /* 0x0000000407067c24 */ /* 0x001fc8000f8e0206 */
[----:B-1----:R-:W-:-:S06]  /*2290*/  IMAD.WIDE R2, R6, 0x4, R2 ;  /* 0x0000000406027825 */ /* 0x002fcc00078e0202 */
[----:B------:R-:W2:Y:S01]  /*22a0*/  LDG.E R2, desc[UR6][R2.64] ;  /* 0x0000000602027981 */ /* 0x000ea2000c1e1900 */
[----:B------:R-:W0:Y:S01]  /*22b0*/  MUFU.RCP R7, R4 ;  /* 0x0000000400077308 */ /* 0x000e220000001000 */
[----:B------:R-:W-:Y:S01]  /*22c0*/  BSSY.RECONVERGENT B2, `(.L_x_46) ;  /* 0x000000b000027945 */ /* 0x000fe20003800200 */
[----:B0-----:R-:W-:-:S04]  /*22d0*/  FFMA R0, R7, -R4, 1 ;  /* 0x3f80000007007423 */ /* 0x001fc80000000804 */
[----:B------:R-:W-:Y:S01]  /*22e0*/  FFMA R0, R7, R0, R7 ;  /* 0x0000000007007223 */ /* 0x000fe20000000007 */
[----:B--2---:R-:W-:-:S04]  /*22f0*/  FADD R27, R2, -R5 ;  /* 0x80000005021b7221 */ /* 0x004fc80000000000 */
[----:B------:R-:W0:Y:S01]  /*2300*/  FCHK P0, R27, R4 ;  /* 0x000000041b007302 */ /* 0x000e220000000000 */
[----:B------:R-:W-:-:S04]  /*2310*/  FFMA R5, R0, R27, RZ ;  /* 0x0000001b00057223 */ /* 0x000fc800000000ff */
[----:B------:R-:W-:-:S04]  /*2320*/  FFMA R8, R5, -R4, R27 ;  /* 0x8000000405087223 */ /* 0x000fc8000000001b */
[----:B------:R-:W-:Y:S01]  /*2330*/  FFMA R0, R0, R8, R5 ;  /* 0x0000000800007223 */ /* 0x000fe20000000005 */
[----:B0-----:R-:W-:Y:S06]  /*2340*/  @!P0 BRA `(.L_x_47) ;  /* 0x0000000000088947 */ /* 0x001fec0003800000 */
[----:B------:R-:W-:-:S07]  /*2350*/  MOV R8, 0x2370 ;  /* 0x0000237000087802 */ /* 0x000fce0000000f00 */
[----:B------:R-:W-:Y:S05]  /*2360*/  CALL.REL.NOINC `($__internal_1_$__cuda_sm3x_div_rn_noftz_f32_slowpath) ;  /* 0x00000000007c7944 */ /* 0x000fea0003c00000 */
.L_x_47:
[----:B------:R-:W-:Y:S05]  /*2370*/  BSYNC.RECONVERGENT B2 ;  /* 0x0000000000027941 */ /* 0x000fea0003800200 */
.L_x_46:
[----:B------:R-:W2:Y:S01]  /*2380*/  LDG.E R17, desc[UR6][R16.64] ;  /* 0x0000000610117981 */ /* 0x000ea2000c1e1900 */
[----:B------:R-:W0:Y:S03]  /*2390*/  LDC.64 R2, c[0x0][0x388] ;  /* 0x0000e200ff027b82 */ /* 0x000e260000000a00 */
[----:B------:R-:W2:Y:S01]  /*23a0*/  LDG.E R14, desc[UR6][R14.64] ;  /* 0x000000060e0e7981 */ /* 0x000ea2000c1e1900 */
[----:B0-----:R-:W-:-:S04]  /*23b0*/  IMAD.WIDE R6, R6, 0x4, R2 ;  /* 0x0000000406067825 */ /* 0x001fc800078e0202 */
[----:B--2---:R-:W-:-:S05]  /*23c0*/  FFMA R5, R17, R0, R14 ;  /* 0x0000000011057223 */ /* 0x004fca000000000e */
[----:B------:R-:W-:Y:S01]  /*23d0*/  STG.E desc[UR6][R6.64], R5 ;  /* 0x0000000506007986 */ /* 0x000fe2000c101906 */
[----:B------:R-:W-:Y:S05]  /*23e0*/  EXIT ;  /* 0x000000000000794d */ /* 0x000fea0003800000 */
        .weak           $__internal_0_$__cuda_sm20_sqrt_rn_f32_slowpath
        .type           $__internal_0_$__cuda_sm20_sqrt_rn_f32_slowpath,@function
        .size           $__internal_0_$__cuda_sm20_sqrt_rn_f32_slowpath,($__internal_1_$__cuda_sm3x_div_rn_noftz_f32_slowpath - $__internal_0_$__cuda_sm20_sqrt_rn_f32_slowpath)
$__internal_0_$__cuda_sm20_sqrt_rn_f32_slowpath:
[----:B------:R-:W-:-:S13]  /*23f0*/  LOP3.LUT P0, RZ, R2, 0x7fffffff, RZ, 0xc0, !PT ;  /* 0x7fffffff02ff7812 */ /* 0x000fda000780c0ff */
[----:B------:R-:W-:Y:S05]  /*2400*/  @!P0 BRA `(.L_x_48) ;  /* 0x0000000000448947 */ /* 0x000fea0003800000 */
[----:B------:R-:W-:Y:S02]  /*2410*/  FSETP.GEU.FTZ.AND P0, PT, R2, RZ, PT ;  /* 0x000000ff0200720b */ /* 0x000fe40003f1e000 */
[----:B------:R-:W-:-:S11]  /*2420*/  MOV R0, R2 ;  /* 0x0000000200007202 */ /* 0x000fd60000000f00 */
[----:B------:R-:W-:Y:S01]  /*2430*/  @!P0 MOV R2, 0x7fffffff ;  /* 0x7fffffff00028802 */ /* 0x000fe20000000f00 */
[----:B------:R-:W-:Y:S06]  /*2440*/  @!P0 BRA `(.L_x_48) ;  /* 0x0000000000348947 */ /* 0x000fec0003800000 */
[----:B------:R-:W-:-:S13]  /*2450*/  FSETP.GTU.FTZ.AND P0, PT, |R0|, +INF , PT ;  /* 0x7f8000000000780b */ /* 0x000fda0003f1c200 */
[----:B------:R-:W-:Y:S01]  /*2460*/  @P0 FADD.FTZ R2, R0, 1 ;  /* 0x3f80000000020421 */ /* 0x000fe20000010000 */
[----:B------:R-:W-:Y:S06]  /*2470*/  @P0 BRA `(.L_x_48) ;  /* 0x0000000000280947 */ /* 0x000fec0003800000 */
[----:B------:R-:W-:-:S13]  /*2480*/  FSETP.NEU.FTZ.AND P0, PT, |R0|, +INF , PT ;  /* 0x7f8000000000780b */ /* 0x000fda0003f1d200 */
[----:B------:R-:W-:-:S04]  /*2490*/  @P0 FFMA R3, R0, 1.84467440737095516160e+19, RZ ;  /* 0x5f80000000030823 */ /* 0x000fc800000000ff */
[----:B------:R-:W0:Y:S02]  /*24a0*/  @P0 MUFU.RSQ R2, R3 ;  /* 0x0000000300020308 */ /* 0x000e240000001400 */
[----:B0-----:R-:W-:Y:S01]  /*24b0*/  @P0 FMUL.FTZ R4, R3, R2 ;  /* 0x0000000203040220 */ /* 0x001fe20000410000 */
[----:B------:R-:W-:Y:S01]  /*24c0*/  @P0 FMUL.FTZ R8, R2, 0.5 ;  /* 0x3f00000002080820 */ /* 0x000fe20000410000 */
[----:B------:R-:W-:Y:S02]  /*24d0*/  @!P0 MOV R2, R0 ;  /* 0x0000000000028202 */ /* 0x000fe40000000f00 */
[----:B------:R-:W-:-:S04]  /*24e0*/  @P0 FADD.FTZ R7, -R4, -RZ ;  /* 0x800000ff04070221 */ /* 0x000fc80000010100 */
[----:B------:R-:W-:-:S04]  /*24f0*/  @P0 FFMA R7, R4, R7, R3 ;  /* 0x0000000704070223 */ /* 0x000fc80000000003 */
[----:B------:R-:W-:-:S04]  /*2500*/  @P0 FFMA R7, R7, R8, R4 ;  /* 0x0000000807070223 */ /* 0x000fc80000000004 */
[----:B------:R-:W-:-:S07]  /*2510*/  @P0 FMUL.FTZ R2, R7, 2.3283064365386962891e-10 ;  /* 0x2f80000007020820 */ /* 0x000fce0000410000 */
.L_x_48:
[----:B------:R-:W-:Y:S01]  /*2520*/  HFMA2 R3, -RZ, RZ, 0, 0 ;  /* 0x00000000ff037431 */ /* 0x000fe200000001ff */
[----:B------:R-:W-:Y:S02]  /*2530*/  MOV R4, R2 ;  /* 0x0000000200047202 */ /* 0x000fe40000000f00 */
[----:B------:R-:W-:-:S04]  /*2540*/  MOV R2, R9 ;  /* 0x0000000900027202 */ /* 0x000fc80000000f00 */
[----:B------:R-:W-:Y:S05]  /*2550*/  RET.REL.NODEC R2 `(_Z17batch_norm_kernelPfS_S_S_S_S_ii) ;  /* 0xffffffd802a87950 */ /* 0x000fea0003c3ffff */
        .weak           $__internal_1_$__cuda_sm3x_div_rn_noftz_f32_slowpath
        .type           $__internal_1_$__cuda_sm3x_div_rn_noftz_f32_slowpath,@function
        .size           $__internal_1_$__cuda_sm3x_div_rn_noftz_f32_slowpath,(.L_x_62 - $__internal_1_$__cuda_sm3x_div_rn_noftz_f32_slowpath)
$__internal_1_$__cuda_sm3x_div_rn_noftz_f32_slowpath:
[----:B------:R-:W-:Y:S01]  /*2560*/  SHF.R.U32.HI R7, RZ, 0x17, R4 ;  /* 0x00000017ff077819 */ /* 0x000fe20000011604 */
[----:B------:R-:W-:Y:S01]  /*2570*/  BSSY.RECONVERGENT B0, `(.L_x_49) ;  /* 0x0000063000007945 */ /* 0x000fe20003800200 */
[----:B------:R-:W-:Y:S02]  /*2580*/  SHF.R.U32.HI R22, RZ, 0x17, R27 ;  /* 0x00000017ff167819 */ /* 0x000fe4000001161b */
[----:B------:R-:W-:Y:S02]  /*2590*/  LOP3.LUT R7, R7, 0xff, RZ, 0xc0, !PT ;  /* 0x000000ff07077812 */ /* 0x000fe400078ec0ff */
[----:B------:R-:W-:Y:S02]  /*25a0*/  LOP3.LUT R22, R22, 0xff, RZ, 0xc0, !PT ;  /* 0x000000ff16167812 */ /* 0x000fe400078ec0ff */
[----:B------:R-:W-:Y:S02]  /*25b0*/  IADD3 R0, PT, PT, R7, -0x1, RZ ;  /* 0xffffffff07007810 */ /* 0x000fe40007ffe0ff */
[----:B------:R-:W-:-:S02]  /*25c0*/  IADD3 R23, PT, PT, R22, -0x1, RZ ;  /* 0xffffffff16177810 */ /* 0x000fc40007ffe0ff */
[----:B------:R-:W-:Y:S02]  /*25d0*/  ISETP.GT.U32.AND P0, PT, R0, 0xfd, PT ;  /* 0x000000fd0000780c */ /* 0x000fe40003f04070 */
[----:B------:R-:W-:Y:S02]  /*25e0*/  MOV R24, R4 ;  /* 0x0000000400187202 */ /* 0x000fe40000000f00 */
[----:B------:R-:W-:-:S13]  /*25f0*/  ISETP.GT.U32.OR P0, PT, R23, 0xfd, P0 ;  /* 0x000000fd1700780c */ /* 0x000fda0000704470 */
[----:B------:R-:W-:Y:S01]  /*2600*/  @!P0 MOV R9, RZ ;  /* 0x000000ff00098202 */ /* 0x000fe20000000f00 */
[----:B------:R-:W-:Y:S06]  /*2610*/  @!P0 BRA `(.L_x_50) ;  /* 0x00000000005c8947 */ /* 0x000fec0003800000 */
[----:B------:R-:W-:Y:S02]  /*2620*/  FSETP.GTU.FTZ.AND P0, PT, |R27|, +INF , PT ;  /* 0x7f8000001b00780b */ /* 0x000fe40003f1c200 */
[----:B------:R-:W-:-:S04]  /*2630*/  FSETP.GTU.FTZ.AND P1, PT, |R4|, +INF , PT ;  /* 0x7f8000000400780b */ /* 0x000fc80003f3c200 */
[----:B------:R-:W-:-:S13]  /*2640*/  PLOP3.LUT P0, PT, P0, P1, PT, 0xf8, 0x8f ;  /* 0x00000000008f781c */ /* 0x000fda0000703f70 */
[----:B------:R-:W-:Y:S05]  /*2650*/  @P0 BRA `(.L_x_51) ;  /* 0x00000004004c0947 */ /* 0x000fea0003800000 */
[----:B------:R-:W-:-:S13]  /*2660*/  LOP3.LUT P0, RZ, R24, 0x7fffffff, R27, 0xc8, !PT ;  /* 0x7fffffff18ff7812 */ /* 0x000fda000780c81b */
[----:B------:R-:W-:Y:S05]  /*2670*/  @!P0 BRA `(.L_x_52) ;  /* 0x00000004003c8947 */ /* 0x000fea0003800000 */
[C---:B------:R-:W-:Y:S02]  /*2680*/  FSETP.NEU.FTZ.AND P3, PT, |R27|.reuse, +INF , PT ;  /* 0x7f8000001b00780b */ /* 0x040fe40003f7d200 */
[----:B------:R-:W-:Y:S02]  /*2690*/  FSETP.NEU.FTZ.AND P1, PT, |R4|, +INF , PT ;  /* 0x7f8000000400780b */ /* 0x000fe40003f3d200 */
[----:B------:R-:W-:-:S11]  /*26a0*/  FSETP.NEU.FTZ.AND P0, PT, |R27|, +INF , PT ;  /* 0x7f8000001b00780b */ /* 0x000fd60003f1d200 */
[----:B------:R-:W-:Y:S05]  /*26b0*/  @!P1 BRA !P3, `(.L_x_52) ;  /* 0x00000004002c9947 */ /* 0x000fea0005800000 */
[----:B------:R-:W-:-:S04]  /*26c0*/  LOP3.LUT P3, RZ, R27, 0x7fffffff, RZ, 0xc0, !PT ;  /* 0x7fffffff1bff7812 */ /* 0x000fc8000786c0ff */
[----:B------:R-:W-:-:S13]  /*26d0*/  PLOP3.LUT P1, PT, P1, P3, PT, 0x2f, 0xf2 ;  /* 0x0000000000f2781c */ /* 0x000fda0000f26577 */
[----:B------:R-:W-:Y:S05]  /*26e0*/  @P1 BRA `(.L_x_53) ;  /* 0x0000000400181947 */ /* 0x000fea0003800000 */
[----:B------:R-:W-:-:S04]  /*26f0*/  LOP3.LUT P1, RZ, R24, 0x7fffffff, RZ, 0xc0, !PT ;  /* 0x7fffffff18ff7812 */ /* 0x000fc8000782c0ff */
[----:B------:R-:W-:-:S13]  /*2700*/  PLOP3.LUT P0, PT, P0, P1, PT, 0x2f, 0xf2 ;  /* 0x0000000000f2781c */ /* 0x000fda0000702577 */
[----:B------:R-:W-:Y:S05]  /*2710*/  @P0 BRA `(.L_x_54) ;  /* 0x0000000400000947 */ /* 0x000fea0003800000 */
[----:B------:R-:W-:Y:S02]  /*2720*/  ISETP.GE.AND P0, PT, R23, RZ, PT ;  /* 0x000000ff1700720c */ /* 0x000fe40003f06270 */
[----:B------:R-:W-:-:S11]  /*2730*/  ISETP.GE.AND P1, PT, R0, RZ, PT ;  /* 0x000000ff0000720c */ /* 0x000fd60003f26270 */
[----:B------:R-:W-:Y:S01]  /*2740*/  @P0 MOV R9, RZ ;  /* 0x000000ff00090202 */ /* 0x000fe20000000f00 */
[----:B------:R-:W-:Y:S01]  /*2750*/  @!P0 FFMA R27, R27, 1.84467440737095516160e+19, RZ ;  /* 0x5f8000001b1b8823 */ /* 0x000fe200000000ff */
[----:B------:R-:W-:Y:S01]  /*2760*/  @!P0 MOV R9, 0xffffffc0 ;  /* 0xffffffc000098802 */ /* 0x000fe20000000f00 */
[----:B------:R-:W-:-:S03]  /*2770*/  @!P1 FFMA R24, R4, 1.84467440737095516160e+19, RZ ;  /* 0x5f80000004189823 */ /* 0x000fc600000000ff */
[----:B------:R-:W-:-:S07]  /*2780*/  @!P1 IADD3 R9, PT, PT, R9, 0x40, RZ ;  /* 0x0000004009099810 */ /* 0x000fce0007ffe0ff */
.L_x_50:
[----:B------:R-:W-:Y:S01]  /*2790*/  LEA R23, R7, 0xc0800000, 0x17 ;  /* 0xc080000007177811 */ /* 0x000fe200078eb8ff */
[----:B------:R-:W-:Y:S01]  /*27a0*/  BSSY.RECONVERGENT B1, `(.L_x_55) ;  /* 0x0000036000017945 */ /* 0x000fe20003800200 */
[----:B------:R-:W-:Y:S02]  /*27b0*/  IADD3 R22, PT, PT, R22, -0x7f, RZ ;  /* 0xffffff8116167810 */ /* 0x000fe40007ffe0ff */
[----:B------:R-:W-:-:S03]  /*27c0*/  IADD3 R28, PT, PT, -R23, R24, RZ ;  /* 0x00000018171c7210 */ /* 0x000fc60007ffe1ff */
[----:B------:R-:W-:Y:S01]  /*27d0*/  IMAD R0, R22, -0x800000, R27 ;  /* 0xff80000016007824 */ /* 0x000fe200078e021b */
[----:B------:R-:W0:Y:S01]  /*27e0*/  MUFU.RCP R24, R28 ;  /* 0x0000001c00187308 */ /* 0x000e220000001000 */
[----:B------:R-:W-:Y:S01]  /*27f0*/  FADD.FTZ R25, -R28, -RZ ;  /* 0x800000ff1c197221 */ /* 0x000fe20000010100 */
[----:B------:R-:W-:-:S04]  /*2800*/  IADD3 R22, PT, PT, R22, 0x7f, -R7 ;  /* 0x0000007f16167810 */ /* 0x000fc80007ffe807 */
[----:B------:R-:W-:Y:S01]  /*2810*/  IADD3 R9, PT, PT, R22, R9, RZ ;  /* 0x0000000916097210 */ /* 0x000fe20007ffe0ff */
[----:B0-----:R-:W-:-:S04]  /*2820*/  FFMA R23, R24, R25, 1 ;  /* 0x3f80000018177423 */ /* 0x001fc80000000019 */
[----:B------:R-:W-:-:S04]  /*2830*/  FFMA R23, R24, R23, R24 ;  /* 0x0000001718177223 */ /* 0x000fc80000000018 */
[----:B------:R-:W-:-:S04]  /*2840*/  FFMA R24, R0, R23, RZ ;  /* 0x0000001700187223 */ /* 0x000fc800000000ff */
[----:B------:R-:W-:-:S04]  /*2850*/  FFMA R26, R25, R24, R0 ;  /* 0x00000018191a7223 */ /* 0x000fc80000000000 */
[----:B------:R-:W-:-:S04]  /*2860*/  FFMA R26, R23, R26, R24 ;  /* 0x0000001a171a7223 */ /* 0x000fc80000000018 */
[----:B------:R-:W-:-:S04]  /*2870*/  FFMA R25, R25, R26, R0 ;  /* 0x0000001a19197223 */ /* 0x000fc80000000000 */
[----:B------:R-:W-:-:S05]  /*2880*/  FFMA R0, R23, R25, R26 ;  /* 0x0000001917007223 */ /* 0x000fca000000001a */
[----:B------:R-:W-:-:S04]  /*2890*/  SHF.R.U32.HI R7, RZ, 0x17, R0 ;  /* 0x00000017ff077819 */ /* 0x000fc80000011600 */
[----:B------:R-:W-:-:S04]  /*28a0*/  LOP3.LUT R22, R7, 0xff, RZ, 0xc0, !PT ;  /* 0x000000ff07167812 */ /* 0x000fc800078ec0ff */
[----:B------:R-:W-:-:S04]  /*28b0*/  IADD3 R7, PT, PT, R22, R9, RZ ;  /* 0x0000000916077210 */ /* 0x000fc80007ffe0ff */
[----:B------:R-:W-:-:S04]  /*28c0*/  IADD3 R22, PT, PT, R7, -0x1, RZ ;  /* 0xffffffff07167810 */ /* 0x000fc80007ffe0ff */
[----:B------:R-:W-:-:S13]  /*28d0*/  ISETP.GE.U32.AND P0, PT, R22, 0xfe, PT ;  /* 0x000000fe1600780c */ /* 0x000fda0003f06070 */
[----:B------:R-:W-:Y:S05]  /*28e0*/  @!P0 BRA `(.L_x_56) ;  /* 0x0000000000808947 */ /* 0x000fea0003800000 */
[----:B------:R-:W-:-:S13]  /*28f0*/  ISETP.GT.AND P0, PT, R7, 0xfe, PT ;  /* 0x000000fe0700780c */ /* 0x000fda0003f04270 */
[----:B------:R-:W-:Y:S05]  /*2900*/  @P0 BRA `(.L_x_57) ;  /* 0x00000000006c0947 */ /* 0x000fea0003800000 */
[----:B------:R-:W-:-:S13]  /*2910*/  ISETP.GE.AND P0, PT, R7, 0x1, PT ;  /* 0x000000010700780c */ /* 0x000fda0003f06270 */
[----:B------:R-:W-:Y:S05]  /*2920*/  @P0 BRA `(.L_x_58) ;  /* 0x0000000000740947 */ /* 0x000fea0003800000 */
[----:B------:R-:W-:Y:S02]  /*2930*/  ISETP.GE.AND P0, PT, R7, -0x18, PT ;  /* 0xffffffe80700780c */ /* 0x000fe40003f06270 */
[----:B------:R-:W-:-:S11]  /*2940*/  LOP3.LUT R0, R0, 0x80000000, RZ, 0xc0, !PT ;  /* 0x8000000000007812 */ /* 0x000fd600078ec0ff */
[----:B------:R-:W-:Y:S05]  /*2950*/  @!P0 BRA `(.L_x_58) ;  /* 0x0000000000688947 */ /* 0x000fea0003800000 */
[CCC-:B------:R-:W-:Y:S01]  /*2960*/  FFMA.RZ R9, R23.reuse, R25.reuse, R26.reuse ;  /* 0x0000001917097223 */ /* 0x1c0fe2000000c01a */
[CCC-:B------:R-:W-:Y:S01]  /*2970*/  FFMA.RP R22, R23.reuse, R25.reuse, R26.reuse ;  /* 0x0000001917167223 */ /* 0x1c0fe2000000801a */
[----:B------:R-:W-:Y:S01]  /*2980*/  FFMA.RM R25, R23, R25, R26 ;  /* 0x0000001917197223 */ /* 0x000fe2000000401a */
[----:B------:R-:W-:Y:S02]  /*2990*/  IADD3 R23, PT, PT, R7, 0x20, RZ ;  /* 0x0000002007177810 */ /* 0x000fe40007ffe0ff */
[----:B------:R-:W-:Y:S02]  /*29a0*/  LOP3.LUT R9, R9, 0x7fffff, RZ, 0xc0, !PT ;  /* 0x007fffff09097812 */ /* 0x000fe400078ec0ff */
[----:B------:R-:W-:Y:S02]  /*29b0*/  ISETP.NE.AND P3, PT, R7, RZ, PT ;  /* 0x000000ff0700720c */ /* 0x000fe40003f65270 */
[----:B------:R-:W-:Y:S02]  /*29c0*/  LOP3.LUT R24, R9, 0x800000, RZ, 0xfc, !PT ;  /* 0x0080000009187812 */ /* 0x000fe400078efcff */
[----:B------:R-:W-:-:S02]  /*29d0*/  ISETP.NE.AND P1, PT, R7, RZ, PT ;  /* 0x000000ff0700720c */ /* 0x000fc40003f25270 */
[----:B------:R-:W-:Y:S02]  /*29e0*/  IADD3 R7, PT, PT, -R7, RZ, RZ ;  /* 0x000000ff07077210 */ /* 0x000fe40007ffe1ff */
[----:B------:R-:W-:Y:S02]  /*29f0*/  SHF.L.U32 R23, R24, R23, RZ ;  /* 0x0000001718177219 */ /* 0x000fe400000006ff */
[----:B------:R-:W-:Y:S02]  /*2a00*/  FSETP.NEU.FTZ.AND P0, PT, R22, R25, PT ;  /* 0x000000191600720b */ /* 0x000fe40003f1d000 */
[----:B------:R-:W-:Y:S02]  /*2a10*/  SEL R7, R7, RZ, P3 ;  /* 0x000000ff07077207 */ /* 0x000fe40001800000 */
[----:B------:R-:W-:Y:S02]  /*2a20*/  ISETP.NE.AND P1, PT, R23, RZ, P1 ;  /* 0x000000ff1700720c */ /* 0x000fe40000f25270 */
[----:B------:R-:W-:-:S02]  /*2a30*/  SHF.R.U32.HI R24, RZ, R7, R24 ;  /* 0x00000007ff187219 */ /* 0x000fc40000011618 */
[----:B------:R-:W-:Y:S02]  /*2a40*/  PLOP3.LUT P0, PT, P0, P1, PT, 0xf8, 0x8f ;  /* 0x00000000008f781c */ /* 0x000fe40000703f70 */
[----:B------:R-:W-:Y:S02]  /*2a50*/  SHF.R.U32.HI R9, RZ, 0x1, R24 ;  /* 0x00000001ff097819 */ /* 0x000fe40000011618 */
[----:B------:R-:W-:-:S04]  /*2a60*/  SEL R22, RZ, 0x1, !P0 ;  /* 0x00000001ff167807 */ /* 0x000fc80004000000 */
[----:B------:R-:W-:-:S04]  /*2a70*/  LOP3.LUT R7, R22, 0x1, R9, 0xf8, !PT ;  /* 0x0000000116077812 */ /* 0x000fc800078ef809 */
[----:B------:R-:W-:-:S04]  /*2a80*/  LOP3.LUT R24, R7, R24, RZ, 0xc0, !PT ;  /* 0x0000001807187212 */ /* 0x000fc800078ec0ff */
[----:B------:R-:W-:-:S04]  /*2a90*/  IADD3 R9, PT, PT, R9, R24, RZ ;  /* 0x0000001809097210 */ /* 0x000fc80007ffe0ff */
[----:B------:R-:W-:Y:S01]  /*2aa0*/  LOP3.LUT R0, R9, R0, RZ, 0xfc, !PT ;  /* 0x0000000009007212 */ /* 0x000fe200078efcff */
[----:B------:R-:W-:Y:S06]  /*2ab0*/  BRA `(.L_x_58) ;  /* 0x0000000000107947 */ /* 0x000fec0003800000 */
.L_x_57:
[----:B------:R-:W-:-:S04]  /*2ac0*/  LOP3.LUT R0, R0, 0x80000000, RZ, 0xc0, !PT ;  /* 0x8000000000007812 */ /* 0x000fc800078ec0ff */
[----:B------:R-:W-:Y:S01]  /*2ad0*/  LOP3.LUT R0, R0, 0x7f800000, RZ, 0xfc, !PT ;  /* 0x7f80000000007812 */ /* 0x000fe200078efcff */
[----:B------:R-:W-:Y:S06]  /*2ae0*/  BRA `(.L_x_58) ;  /* 0x0000000000047947 */ /* 0x000fec0003800000 */
.L_x_56:
[----:B------:R-:W-:-:S07]  /*2af0*/  LEA R0, R9, R0, 0x17 ;  /* 0x0000000009007211 */ /* 0x000fce00078eb8ff */
.L_x_58:
[----:B------:R-:W-:Y:S05]  /*2b00*/  BSYNC.RECONVERGENT B1 ;  /* 0x0000000000017941 */ /* 0x000fea0003800200 */
.L_x_55:
[----:B------:R-:W-:Y:S05]  /*2b10*/  BRA `(.L_x_59) ;  /* 0x0000000000207947 */ /* 0x000fea0003800000 */
.L_x_54:
[----:B------:R-:W-:-:S04]  /*2b20*/  LOP3.LUT R24, R24, 0x80000000, R27, 0x48, !PT ;  /* 0x8000000018187812 */ /* 0x000fc800078e481b */
[----:B------:R-:W-:Y:S01]  /*2b30*/  LOP3.LUT R0, R24, 0x7f800000, RZ, 0xfc, !PT ;  /* 0x7f80000018007812 */ /* 0x000fe200078efcff */
[----:B------:R-:W-:Y:S06]  /*2b40*/  BRA `(.L_x_59) ;  /* 0x0000000000147947 */ /* 0x000fec0003800000 */
.L_x_53:
[----:B------:R-:W-:Y:S01]  /*2b50*/  LOP3.LUT R0, R24, 0x80000000, R27, 0x48, !PT ;  /* 0x8000000018007812 */ /* 0x000fe200078e481b */
[----:B------:R-:W-:Y:S06]  /*2b60*/  BRA `(.L_x_59) ;  /* 0x00000000000c7947 */ /* 0x000fec0003800000 */
.L_x_52:
[----:B------:R-:W0:Y:S01]  /*2b70*/  MUFU.RSQ R0, -QNAN ;  /* 0xffc0000000007908 */ /* 0x000e220000001400 */
[----:B------:R-:W-:Y:S05]  /*2b80*/  BRA `(.L_x_59) ;  /* 0x0000000000047947 */ /* 0x000fea0003800000 */
.L_x_51:
[----:B------:R-:W-:-:S07]  /*2b90*/  FADD.FTZ R0, R27, R4 ;  /* 0x000000041b007221 */ /* 0x000fce0000010000 */
.L_x_59:
[----:B------:R-:W-:Y:S05]  /*2ba0*/  BSYNC.RECONVERGENT B0 ;  /* 0x0000000000007941 */ /* 0x000fea0003800200 */
.L_x_49:
[----:B------:R-:W-:-:S04]  /*2bb0*/  HFMA2 R9, -RZ, RZ, 0, 0 ;  /* 0x00000000ff097431 */ /* 0x000fc800000001ff */
[----:B0-----:R-:W-:Y:S05]  /*2bc0*/  RET.REL.NODEC R8 `(_Z17batch_norm_kernelPfS_S_S_S_S_ii) ;  /* 0xffffffd4080c7950 */ /* 0x001fea0003c3ffff */
.L_x_60:
[----:B------:R-:W-:-:S00]  /*2bd0*/  BRA `(.L_x_60) ;  /* 0xfffffffc00fc7947 */ /* 0x000fc0000383ffff */
[----:B------:R-:W-:-:S00]  /*2be0*/  NOP ;  /* 0x0000000000007918 */ /* 0x000fc00000000000 */
        /* <DEDUP_REMOVED lines=9> */
.L_x_62:


//--------------------- .nv.shared.reserved.0     --------------------------
	.section	.nv.shared.reserved.0,"aw",@nobits
	.weak		__nv_reservedSMEM_offset_0_alias
	.size		__nv_reservedSMEM_offset_0_alias, 0, 64
	.other		__nv_reservedSMEM_offset_0_alias,@"STO_CUDA_RESERVED_SHARED STV_DEFAULT"
__nv_reservedSMEM_offset_0_alias:
	.zero		0
	.zero		64


//--------------------- .nv.constant0._Z17batch_norm_kernelPfS_S_S_S_S_ii --------------------------
	.section	.nv.constant0._Z17batch_norm_kernelPfS_S_S_S_S_ii,"a",@progbits
	.sectionflags	@""
	.align	4
.nv.constant0._Z17batch_norm_kernelPfS_S_S_S_S_ii:
	.zero		952


//--------------------- SYMBOLS --------------------------

	.type		.nv.reservedSmem.offset0,@object
	.size		.nv.reservedSmem.offset0,0x4
